	.target	sm_90a

	.elftype	@"ET_EXEC"


//--------------------- .note.nv.tkinfo           --------------------------
	.section	.note.nv.tkinfo,"",@"SHT_NOTE"
	.sectionflags	@"SHF_NOTE_NV_TKINFO"
	.tkinfo
        /*0018*/ 	.word	0x00000002
        /*0030*/ 	.string	""
        /*0030*/ 	.string	"ptxas"
        /*0030*/ 	.string	"Cuda compilation tools, release 13.0, V13.0.88"
        /*0030*/ 	.string	"Build cuda_13.0.r13.0/compiler.36424714_0"
        /*0030*/ 	.string	"-arch sm_90a -m 64 "



//--------------------- .note.nv.cuinfo           --------------------------
	.section	.note.nv.cuinfo,"",@"SHT_NOTE"
	.sectionflags	@"SHF_NOTE_NV_CUINFO"
        /*0018*/ 	.short	0x0002
        /*001a*/ 	.short	0x005a
        /*001c*/ 	.short	0x0082
	.zero		2


//--------------------- .nv.info                  --------------------------
	.section	.nv.info,"",@"SHT_CUDA_INFO"
	.align	4


	//----- nvinfo : EIATTR_REGCOUNT
	.align		4
        /*0000*/ 	.byte	0x04, 0x2f
        /*0002*/ 	.short	(.L_15 - .L_14)
	.align		4
.L_14:
        /*0004*/ 	.word	index@(_ZN7cutlass13device_kernelINS_4gemm6kernel13GemmUniversalIN4cute5tupleIJiiiiEEENS1_10collective13CollectiveMmaINS1_34MainloopSm90TmaGmmaWarpSpecializedILi3ENS5_IJNS4_1CILi2EEENSA_ILi1EEESC_EEENS1_32KernelTmaWarpSpecializedPingpongEEENS5_IJNSA_ILi64EEESG_NSA_ILi32EEEEEEaNS5_IJlSC_lEEEaSJ_NS4_8TiledMMAINS4_8MMA_AtomIJNS4_4SM904GMMA26MMA_64x64x32_S32S8S8_SS_TNEEEENS4_6LayoutINS5_IJSC_SC_SC_EEENS5_IJNSA_ILi0EEESS_SS_EEEEENS5_IJNS4_10UnderscoreESV_SV_EEEEENS4_13SM90_TMA_LOADENS4_14ComposedLayoutINS4_7SwizzleILi1ELi4ELi3EEENS4_18smem_ptr_flag_bitsILi8EEENSQ_INS5_IJNSA_ILi8EEESH_EEENS5_IJSH_SC_EEEEEEEvNS4_8identityENS4_23SM90_TMA_LOAD_MULTICASTES18_vS19_EENS_8epilogue10collective6detail29Sm90TmaWarpSpecializedAdapterINS1D_15DefaultEpilogueIaSJ_SJ_NS1C_6thread17LinearCombinationIaLi1EiiLNS1H_9ScaleType4KindE0ELNS_15FloatRoundStyleE2EaEENS1_15EpilogueDefaultEEEEEvvEEEEvNT_6ParamsE)
        /*0008*/ 	.word	0x000000a8


	//----- nvinfo : EIATTR_FRAME_SIZE
	.align		4
.L_15:
        /*000c*/ 	.byte	0x04, 0x11
        /*000e*/ 	.short	(.L_17 - .L_16)
	.align		4
.L_16:
        /*0010*/ 	.word	index@(_ZN7cutlass13device_kernelINS_4gemm6kernel13GemmUniversalIN4cute5tupleIJiiiiEEENS1_10collective13CollectiveMmaINS1_34MainloopSm90TmaGmmaWarpSpecializedILi3ENS5_IJNS4_1CILi2EEENSA_ILi1EEESC_EEENS1_32KernelTmaWarpSpecializedPingpongEEENS5_IJNSA_ILi64EEESG_NSA_ILi32EEEEEEaNS5_IJlSC_lEEEaSJ_NS4_8TiledMMAINS4_8MMA_AtomIJNS4_4SM904GMMA26MMA_64x64x32_S32S8S8_SS_TNEEEENS4_6LayoutINS5_IJSC_SC_SC_EEENS5_IJNSA_ILi0EEESS_SS_EEEEENS5_IJNS4_10UnderscoreESV_SV_EEEEENS4_13SM90_TMA_LOADENS4_14ComposedLayoutINS4_7SwizzleILi1ELi4ELi3EEENS4_18smem_ptr_flag_bitsILi8EEENSQ_INS5_IJNSA_ILi8EEESH_EEENS5_IJSH_SC_EEEEEEEvNS4_8identityENS4_23SM90_TMA_LOAD_MULTICASTES18_vS19_EENS_8epilogue10collective6detail29Sm90TmaWarpSpecializedAdapterINS1D_15DefaultEpilogueIaSJ_SJ_NS1C_6thread17LinearCombinationIaLi1EiiLNS1H_9ScaleType4KindE0ELNS_15FloatRoundStyleE2EaEENS1_15EpilogueDefaultEEEEEvvEEEEvNT_6ParamsE)
        /*0014*/ 	.word	0x00000008


	//----- nvinfo : EIATTR_MIN_STACK_SIZE
	.align		4
.L_17:
        /*0018*/ 	.byte	0x04, 0x12
        /*001a*/ 	.short	(.L_19 - .L_18)
	.align		4
.L_18:
        /*001c*/ 	.word	index@(_ZN7cutlass13device_kernelINS_4gemm6kernel13GemmUniversalIN4cute5tupleIJiiiiEEENS1_10collective13CollectiveMmaINS1_34MainloopSm90TmaGmmaWarpSpecializedILi3ENS5_IJNS4_1CILi2EEENSA_ILi1EEESC_EEENS1_32KernelTmaWarpSpecializedPingpongEEENS5_IJNSA_ILi64EEESG_NSA_ILi32EEEEEEaNS5_IJlSC_lEEEaSJ_NS4_8TiledMMAINS4_8MMA_AtomIJNS4_4SM904GMMA26MMA_64x64x32_S32S8S8_SS_TNEEEENS4_6LayoutINS5_IJSC_SC_SC_EEENS5_IJNSA_ILi0EEESS_SS_EEEEENS5_IJNS4_10UnderscoreESV_SV_EEEEENS4_13SM90_TMA_LOADENS4_14ComposedLayoutINS4_7SwizzleILi1ELi4ELi3EEENS4_18smem_ptr_flag_bitsILi8EEENSQ_INS5_IJNSA_ILi8EEESH_EEENS5_IJSH_SC_EEEEEEEvNS4_8identityENS4_23SM90_TMA_LOAD_MULTICASTES18_vS19_EENS_8epilogue10collective6detail29Sm90TmaWarpSpecializedAdapterINS1D_15DefaultEpilogueIaSJ_SJ_NS1C_6thread17LinearCombinationIaLi1EiiLNS1H_9ScaleType4KindE0ELNS_15FloatRoundStyleE2EaEENS1_15EpilogueDefaultEEEEEvvEEEEvNT_6ParamsE)
        /*0020*/ 	.word	0x00000008
.L_19:


//--------------------- .nv.compat                --------------------------
	.section	.nv.compat,"",@"SHT_CUDA_COMPAT_INFO"
	.align	4
        /*0000*/ 	.byte	0x02, 0x09, 0x01, 0x00, 0x02, 0x02, 0x04, 0x00, 0x02, 0x05, 0x05, 0x00, 0x03, 0x07, 0x01, 0x01
        /*0010*/ 	.byte	0x02, 0x03, 0x01, 0x00, 0x02, 0x06, 0x01, 0x00, 0x04, 0x0b, 0x08, 0x00, 0x00, 0x00, 0x00, 0x00
        /*0020*/ 	.byte	0x00, 0x00, 0x00, 0x00


//--------------------- .nv.info._ZN7cutlass13device_kernelINS_4gemm6kernel13GemmUniversalIN4cute5tupleIJiiiiEEENS1_10collective13CollectiveMmaINS1_34MainloopSm90TmaGmmaWarpSpecializedILi3ENS5_IJNS4_1CILi2EEENSA_ILi1EEESC_EEENS1_32KernelTmaWarpSpecializedPingpongEEENS5_IJNSA_ILi64EEESG_NSA_ILi32EEEEEEaNS5_IJlSC_lEEEaSJ_NS4_8TiledMMAINS4_8MMA_AtomIJNS4_4SM904GMMA26MMA_64x64x32_S32S8S8_SS_TNEEEENS4_6LayoutINS5_IJSC_SC_SC_EEENS5_IJNSA_ILi0EEESS_SS_EEEEENS5_IJNS4_10UnderscoreESV_SV_EEEEENS4_13SM90_TMA_LOADENS4_14ComposedLayoutINS4_7SwizzleILi1ELi4ELi3EEENS4_18smem_ptr_flag_bitsILi8EEENSQ_INS5_IJNSA_ILi8EEESH_EEENS5_IJSH_SC_EEEEEEEvNS4_8identityENS4_23SM90_TMA_LOAD_MULTICASTES18_vS19_EENS_8epilogue10collective6detail29Sm90TmaWarpSpecializedAdapterINS1D_15DefaultEpilogueIaSJ_SJ_NS1C_6thread17LinearCombinationIaLi1EiiLNS1H_9ScaleType4KindE0ELNS_15FloatRoundStyleE2EaEENS1_15EpilogueDefaultEEEEEvvEEEEvNT_6ParamsE --------------------------
	.section	.nv.info._ZN7cutlass13device_kernelINS_4gemm6kernel13GemmUniversalIN4cute5tupleIJiiiiEEENS1_10collective13CollectiveMmaINS1_34MainloopSm90TmaGmmaWarpSpecializedILi3ENS5_IJNS4_1CILi2EEENSA_ILi1EEESC_EEENS1_32KernelTmaWarpSpecializedPingpongEEENS5_IJNSA_ILi64EEESG_NSA_ILi32EEEEEEaNS5_IJlSC_lEEEaSJ_NS4_8TiledMMAINS4_8MMA_AtomIJNS4_4SM904GMMA26MMA_64x64x32_S32S8S8_SS_TNEEEENS4_6LayoutINS5_IJSC_SC_SC_EEENS5_IJNSA_ILi0EEESS_SS_EEEEENS5_IJNS4_10UnderscoreESV_SV_EEEEENS4_13SM90_TMA_LOADENS4_14ComposedLayoutINS4_7SwizzleILi1ELi4ELi3EEENS4_18smem_ptr_flag_bitsILi8EEENSQ_INS5_IJNSA_ILi8EEESH_EEENS5_IJSH_SC_EEEEEEEvNS4_8identityENS4_23SM90_TMA_LOAD_MULTICASTES18_vS19_EENS_8epilogue10collective6detail29Sm90TmaWarpSpecializedAdapterINS1D_15DefaultEpilogueIaSJ_SJ_NS1C_6thread17LinearCombinationIaLi1EiiLNS1H_9ScaleType4KindE0ELNS_15FloatRoundStyleE2EaEENS1_15EpilogueDefaultEEEEEvvEEEEvNT_6ParamsE,"",@"SHT_CUDA_INFO"
	.sectionflags	@""
	.align	4


	//----- nvinfo : EIATTR_CUDA_API_VERSION
	.align		4
        /*0000*/ 	.byte	0x04, 0x37
        /*0002*/ 	.short	(.L_21 - .L_20)
.L_20:
        /*0004*/ 	.word	0x00000082


	//----- nvinfo : EIATTR_KPARAM_INFO
	.align		4
.L_21:
        /*0008*/ 	.byte	0x04, 0x17
        /*000a*/ 	.short	(.L_23 - .L_22)
.L_22:
        /*000c*/ 	.word	0x00000000
        /*0010*/ 	.short	0x0000
        /*0012*/ 	.short	0x0070
        /*0014*/ 	.byte	0x00, 0xf0, 0x01, 0x10


	//----- nvinfo : EIATTR_SPARSE_MMA_MASK
	.align		4
.L_23:
        /*0018*/ 	.byte	0x03, 0x50
        /*001a*/ 	.short	0x0000


	//----- nvinfo : EIATTR_MAXREG_COUNT
	.align		4
        /*001c*/ 	.byte	0x03, 0x1b
        /*001e*/ 	.short	0x00a8


	//----- nvinfo : EIATTR_NUM_BARRIERS
	.align		4
        /*0020*/ 	.byte	0x02, 0x4c
        /*0022*/ 	.byte	0x01
	.zero		1


	//----- nvinfo : EIATTR_EXTERNS
	.align		4
        /*0024*/ 	.byte	0x04, 0x0f
        /*0026*/ 	.short	(.L_25 - .L_24)


	//   ....[0]....
	.align		4
.L_24:
        /*0028*/ 	.word	index@(__assertfail)


	//----- nvinfo : EIATTR_ANNOTATIONS
	.align		4
.L_25:
        /*002c*/ 	.byte	0x04, 0x55
        /*002e*/ 	.short	(.L_27 - .L_26)


	//   ....[0]....
.L_26:
        /*0030*/ 	.word	0x00000001
        /*0034*/ 	.byte	0x90, 0x0d, 0x00, 0x00, 0x01, 0x00, 0x00, 0x00, 0x30, 0x14, 0x00, 0x00, 0x01, 0x00, 0x00, 0x00
        /*0044*/ 	.byte	0xd0, 0x3c, 0x00, 0x00, 0x01, 0x00, 0x00, 0x00, 0xf0, 0x48, 0x00, 0x00


	//----- nvinfo : EIATTR_MERCURY_ISA_VERSION
	.align		4
.L_27:
        /*0050*/ 	.byte	0x03, 0x5f
        /*0052*/ 	.short	0x0101


	//----- nvinfo : EIATTR_INT_WARP_WIDE_INSTR_OFFSETS
	.align		4
        /*0054*/ 	.byte	0x04, 0x31
        /*0056*/ 	.short	(.L_29 - .L_28)


	//   ....[0]....
.L_28:
        /*0058*/ 	.word	0x000004e0


	//   ....[1]....
        /*005c*/ 	.word	0x00000520


	//   ....[2]....
        /*0060*/ 	.word	0x00000580


	//   ....[3]....
        /*0064*/ 	.word	0x000005b0


	//   ....[4]....
        /*0068*/ 	.word	0x000006c0


	//   ....[5]....
        /*006c*/ 	.word	0x00000740


	//   ....[6]....
        /*0070*/ 	.word	0x00000750


	//   ....[7]....
        /*0074*/ 	.word	0x000007b0


	//   ....[8]....
        /*0078*/ 	.word	0x00001dc0


	//----- nvinfo : EIATTR_COOP_GROUP_MASK_REGIDS
	.align		4
.L_29:
        /*007c*/ 	.byte	0x04, 0x29
        /*007e*/ 	.short	(.L_31 - .L_30)


	//   ....[0]....
.L_30:
        /*0080*/ 	.word	0xffffffff


	//   ....[1]....
        /*0084*/ 	.word	0xffffffff


	//   ....[2]....
        /*0088*/ 	.word	0xffffffff


	//   ....[3]....
        /*008c*/ 	.word	0xffffffff


	//   ....[4]....
        /*0090*/ 	.word	0xffffffff


	//   ....[5]....
        /*0094*/ 	.word	0xffffffff


	//   ....[6]....
        /*0098*/ 	.word	0xffffffff


	//----- nvinfo : EIATTR_COOP_GROUP_INSTR_OFFSETS
	.align		4
.L_31:
        /*009c*/ 	.byte	0x04, 0x28
        /*009e*/ 	.short	(.L_33 - .L_32)


	//   ....[0]....
.L_32:
        /*00a0*/ 	.word	0x00000070


	//   ....[1]....
        /*00a4*/ 	.word	0x00000080


	//   ....[2]....
        /*00a8*/ 	.word	0x00000140


	//   ....[3]....
        /*00ac*/ 	.word	0x000002b0


	//   ....[4]....
        /*00b0*/ 	.word	0x000002f0


	//   ....[5]....
        /*00b4*/ 	.word	0x00000380


	//   ....[6]....
        /*00b8*/ 	.word	0x00000940


	//----- nvinfo : EIATTR_REG_RECONFIG
	.align		4
.L_33:
        /*00bc*/ 	.byte	0x01, 0x54
	.zero		2


	//----- nvinfo : EIATTR_SYSCALL_OFFSETS
	.align		4
        /*00c0*/ 	.byte	0x04, 0x46
        /*00c2*/ 	.short	(.L_35 - .L_34)


	//   ....[0]....
.L_34:
        /*00c4*/ 	.word	0x000018c0


	//----- nvinfo : EIATTR_MBARRIER_INSTR_OFFSETS
	.align		4
.L_35:
        /*00c8*/ 	.byte	0x04, 0x39
        /*00ca*/ 	.short	(.L_37 - .L_36)


	//   ....[0]....
.L_36:
        /*00cc*/ 	.word	0x00000240
        /*00d0*/ 	.word	0x000000ff
        /*00d4*/ 	.word	0x00000000
        /*00d8*/ 	.short	0x0100
        /*00da*/ 	.byte	0x08
	.zero		1


	//   ....[1]....
        /*00dc*/ 	.word	0x00000250
        /*00e0*/ 	.word	0x000000ff
        /*00e4*/ 	.word	0x00000018
        /*00e8*/ 	.short	0x0100
        /*00ea*/ 	.byte	0x08
	.zero		1


	//   ....[2]....
        /*00ec*/ 	.word	0x00000260
        /*00f0*/ 	.word	0x000000ff
        /*00f4*/ 	.word	0x00000008
        /*00f8*/ 	.short	0x0100
        /*00fa*/ 	.byte	0x08
	.zero		1


	//   ....[3]....
        /*00fc*/ 	.word	0x00000270
        /*0100*/ 	.word	0x000000ff
        /*0104*/ 	.word	0x00000020
        /*0108*/ 	.short	0x0100
        /*010a*/ 	.byte	0x08
	.zero		1


	//   ....[4]....
        /*010c*/ 	.word	0x00000280
        /*0110*/ 	.word	0x000000ff
        /*0114*/ 	.word	0x00000010
        /*0118*/ 	.short	0x0100
        /*011a*/ 	.byte	0x08
	.zero		1


	//   ....[5]....
        /*011c*/ 	.word	0x00000290
        /*0120*/ 	.word	0x000000ff
        /*0124*/ 	.word	0x00000028
        /*0128*/ 	.short	0x0100
        /*012a*/ 	.byte	0x08
	.zero		1


	//   ....[6]....
        /*012c*/ 	.word	0x000007e0
        /*0130*/ 	.word	0x000000ff
        /*0134*/ 	.word	0x00000060
        /*0138*/ 	.short	0x0100
        /*013a*/ 	.byte	0x08
	.zero		1


	//   ....[7]....
        /*013c*/ 	.word	0x00000880
        /*0140*/ 	.word	0x000000ff
        /*0144*/ 	.word	0x00000068
        /*0148*/ 	.short	0x0100
        /*014a*/ 	.byte	0x08
	.zero		1


	//   ....[8]....
        /*014c*/ 	.word	0x000008c0
        /*0150*/ 	.word	0x000000ff
        /*0154*/ 	.word	0x00000040
        /*0158*/ 	.short	0x0100
        /*015a*/ 	.byte	0x09
	.zero		1


	//   ....[9]....
        /*015c*/ 	.word	0x000008d0
        /*0160*/ 	.word	0x000000ff
        /*0164*/ 	.word	0x00000048
        /*0168*/ 	.short	0x0100
        /*016a*/ 	.byte	0x09
	.zero		1


	//   ....[10]....
        /*016c*/ 	.word	0x000008e0
        /*0170*/ 	.word	0x000000ff
        /*0174*/ 	.word	0x00000050
        /*0178*/ 	.short	0x0100
        /*017a*/ 	.byte	0x09
	.zero		1


	//   ....[11]....
        /*017c*/ 	.word	0x000008f0
        /*0180*/ 	.word	0x000000ff
        /*0184*/ 	.word	0x00000058
        /*0188*/ 	.short	0x0100
        /*018a*/ 	.byte	0x09
	.zero		1


	//   ....[12]....
        /*018c*/ 	.word	0x00001780
        /*0190*/ 	.word	0x000000ff
        /*0194*/ 	.word	0xfffffff8
        /*0198*/ 	.short	0x010a
        /*019a*/ 	.byte	0x2b
	.zero		1


	//   ....[13]....
        /*019c*/ 	.word	0x00001950
        /*01a0*/ 	.word	0x00000003
        /*01a4*/ 	.word	0x00000000
        /*01a8*/ 	.short	0x010a
        /*01aa*/ 	.byte	0x3f
	.zero		1


	//   ....[14]....
        /*01ac*/ 	.word	0x00001990
        /*01b0*/ 	.word	0x00000003
        /*01b4*/ 	.word	0x00000000
        /*01b8*/ 	.short	0x010a
        /*01ba*/ 	.byte	0x3f
	.zero		1


	//   ....[15]....
        /*01bc*/ 	.word	0x00001b20
        /*01c0*/ 	.word	0x000000ff
        /*01c4*/ 	.word	0x00000000
        /*01c8*/ 	.short	0x010a
        /*01ca*/ 	.byte	0x04
	.zero		1


	//   ....[16]....
        /*01cc*/ 	.word	0x00001b60
        /*01d0*/ 	.word	0x000000ff
        /*01d4*/ 	.word	0x00000000
        /*01d8*/ 	.short	0x010a
        /*01da*/ 	.byte	0x04
	.zero		1


	//   ....[17]....
        /*01dc*/ 	.word	0x00001c50
        /*01e0*/ 	.word	0x00000005
        /*01e4*/ 	.word	0x00000000
        /*01e8*/ 	.short	0x0101
        /*01ea*/ 	.byte	0x3f
	.zero		1


	//   ....[18]....
        /*01ec*/ 	.word	0x00001d60
        /*01f0*/ 	.word	0x00000003
        /*01f4*/ 	.word	0x00000000
        /*01f8*/ 	.short	0x0101
        /*01fa*/ 	.byte	0x30
	.zero		1


	//   ....[19]....
        /*01fc*/ 	.word	0x00001e60
        /*0200*/ 	.word	0x00000003
        /*0204*/ 	.word	0x00000000
        /*0208*/ 	.short	0x0101
        /*020a*/ 	.byte	0x3f
	.zero		1


	//   ....[20]....
        /*020c*/ 	.word	0x00001ee0
        /*0210*/ 	.word	0x000000ff
        /*0214*/ 	.word	0x00000008
        /*0218*/ 	.short	0x010a
        /*021a*/ 	.byte	0x2b
	.zero		1


	//   ....[21]....
        /*021c*/ 	.word	0x00003d10
        /*0220*/ 	.word	0x00000000
        /*0224*/ 	.word	0x00000000
        /*0228*/ 	.short	0x0101
        /*022a*/ 	.byte	0x30
	.zero		1


	//   ....[22]....
        /*022c*/ 	.word	0x00004640
        /*0230*/ 	.word	0x0000000e
        /*0234*/ 	.word	0x00000018
        /*0238*/ 	.short	0x010a
        /*023a*/ 	.byte	0x3f
	.zero		1


	//   ....[23]....
        /*023c*/ 	.word	0x00004a20
        /*0240*/ 	.word	0x00000006
        /*0244*/ 	.word	0x00000068
        /*0248*/ 	.short	0x0101
        /*024a*/ 	.byte	0x3f
	.zero		1


	//   ....[24]....
        /*024c*/ 	.word	0x00005150
        /*0250*/ 	.word	0x00000007
        /*0254*/ 	.word	0x00000000
        /*0258*/ 	.short	0x010a
        /*025a*/ 	.byte	0x3f
	.zero		1


	//   ....[25]....
        /*025c*/ 	.word	0x000051d0
        /*0260*/ 	.word	0x00000004
        /*0264*/ 	.word	0x00000000
        /*0268*/ 	.short	0x010a
        /*026a*/ 	.byte	0x3f
	.zero		1


	//   ....[26]....
        /*026c*/ 	.word	0x00005260
        /*0270*/ 	.word	0x00000005
        /*0274*/ 	.word	0x00000000
        /*0278*/ 	.short	0x010a
        /*027a*/ 	.byte	0x3f
	.zero		1


	//   ....[27]....
        /*027c*/ 	.word	0x000052d0
        /*0280*/ 	.word	0x00000003
        /*0284*/ 	.word	0xfffffff8
        /*0288*/ 	.short	0x010a
        /*028a*/ 	.byte	0x3f
	.zero		1


	//   ....[28]....
        /*028c*/ 	.word	0x00005320
        /*0290*/ 	.word	0x00000003
        /*0294*/ 	.word	0x00000000
        /*0298*/ 	.short	0x010a
        /*029a*/ 	.byte	0x3f
	.zero		1


	//   ....[29]....
        /*029c*/ 	.word	0x00005380
        /*02a0*/ 	.word	0x00000005
        /*02a4*/ 	.word	0x00000000
        /*02a8*/ 	.short	0x010a
        /*02aa*/ 	.byte	0x3f
	.zero		1


	//   ....[30]....
        /*02ac*/ 	.word	0x000053e0
        /*02b0*/ 	.word	0x00000003
        /*02b4*/ 	.word	0x00000008
        /*02b8*/ 	.short	0x010a
        /*02ba*/ 	.byte	0x3f
	.zero		1


	//   ....[31]....
        /*02bc*/ 	.word	0x000054b0
        /*02c0*/ 	.word	0x0000000e
        /*02c4*/ 	.word	0x00000018
        /*02c8*/ 	.short	0x010a
        /*02ca*/ 	.byte	0x3f
	.zero		1


	//   ....[32]....
        /*02cc*/ 	.word	0x00005580
        /*02d0*/ 	.word	0x00000007
        /*02d4*/ 	.word	0x00000000
        /*02d8*/ 	.short	0x010a
        /*02da*/ 	.byte	0x3f
	.zero		1


	//   ....[33]....
        /*02dc*/ 	.word	0x000055d0
        /*02e0*/ 	.word	0x00000004
        /*02e4*/ 	.word	0x00000000
        /*02e8*/ 	.short	0x010a
        /*02ea*/ 	.byte	0x3f
	.zero		1


	//----- nvinfo : EIATTR_NUM_MBARRIERS
	.align		4
.L_37:
        /*02ec*/ 	.byte	0x03, 0x38
        /*02ee*/ 	.short	0x000c


	//----- nvinfo : EIATTR_EXIT_INSTR_OFFSETS
	.align		4
        /*02f0*/ 	.byte	0x04, 0x1c
        /*02f2*/ 	.short	(.L_39 - .L_38)


	//   ....[0]....
.L_38:
        /*02f4*/ 	.word	0x000013c0


	//   ....[1]....
        /*02f8*/ 	.word	0x00001420


	//   ....[2]....
        /*02fc*/ 	.word	0x00004310


	//   ....[3]....
        /*0300*/ 	.word	0x00004340


	//   ....[4]....
        /*0304*/ 	.word	0x000052b0


	//----- nvinfo : EIATTR_MAX_THREADS
	.align		4
.L_39:
        /*0308*/ 	.byte	0x04, 0x05
        /*030a*/ 	.short	(.L_41 - .L_40)
.L_40:
        /*030c*/ 	.word	0x00000180
        /*0310*/ 	.word	0x00000001
        /*0314*/ 	.word	0x00000001


	//----- nvinfo : EIATTR_CRS_STACK_SIZE
	.align		4
.L_41:
        /*0318*/ 	.byte	0x04, 0x1e
        /*031a*/ 	.short	(.L_43 - .L_42)
.L_42:
        /*031c*/ 	.word	0x00000000


	//----- nvinfo : EIATTR_CBANK_PARAM_SIZE
	.align		4
.L_43:
        /*0320*/ 	.byte	0x03, 0x19
        /*0322*/ 	.short	0x0470


	//----- nvinfo : EIATTR_PARAM_CBANK
	.align		4
        /*0324*/ 	.byte	0x04, 0x0a
        /*0326*/ 	.short	(.L_45 - .L_44)
	.align		4
.L_44:
        /*0328*/ 	.word	index@(.nv.constant0._ZN7cutlass13device_kernelINS_4gemm6kernel13GemmUniversalIN4cute5tupleIJiiiiEEENS1_10collective13CollectiveMmaINS1_34MainloopSm90TmaGmmaWarpSpecializedILi3ENS5_IJNS4_1CILi2EEENSA_ILi1EEESC_EEENS1_32KernelTmaWarpSpecializedPingpongEEENS5_IJNSA_ILi64EEESG_NSA_ILi32EEEEEEaNS5_IJlSC_lEEEaSJ_NS4_8TiledMMAINS4_8MMA_AtomIJNS4_4SM904GMMA26MMA_64x64x32_S32S8S8_SS_TNEEEENS4_6LayoutINS5_IJSC_SC_SC_EEENS5_IJNSA_ILi0EEESS_SS_EEEEENS5_IJNS4_10UnderscoreESV_SV_EEEEENS4_13SM90_TMA_LOADENS4_14ComposedLayoutINS4_7SwizzleILi1ELi4ELi3EEENS4_18smem_ptr_flag_bitsILi8EEENSQ_INS5_IJNSA_ILi8EEESH_EEENS5_IJSH_SC_EEEEEEEvNS4_8identityENS4_23SM90_TMA_LOAD_MULTICASTES18_vS19_EENS_8epilogue10collective6detail29Sm90TmaWarpSpecializedAdapterINS1D_15DefaultEpilogueIaSJ_SJ_NS1C_6thread17LinearCombinationIaLi1EiiLNS1H_9ScaleType4KindE0ELNS_15FloatRoundStyleE2EaEENS1_15EpilogueDefaultEEEEEvvEEEEvNT_6ParamsE)
        /*032c*/ 	.short	0x0210
        /*032e*/ 	.short	0x0470


	//----- nvinfo : EIATTR_SW_WAR
	.align		4
.L_45:
        /*0330*/ 	.byte	0x04, 0x36
        /*0332*/ 	.short	(.L_47 - .L_46)
.L_46:
        /*0334*/ 	.word	0x00000008
.L_47:


//--------------------- .nv.callgraph             --------------------------
	.section	.nv.callgraph,"",@"SHT_CUDA_CALLGRAPH"
	.align	4
	.sectionentsize	8
	.align		4
        /*0000*/ 	.word	0x00000000
	.align		4
        /*0004*/ 	.word	0xffffffff
	.align		4
        /*0008*/ 	.word	index@(_ZN7cutlass13device_kernelINS_4gemm6kernel13GemmUniversalIN4cute5tupleIJiiiiEEENS1_10collective13CollectiveMmaINS1_34MainloopSm90TmaGmmaWarpSpecializedILi3ENS5_IJNS4_1CILi2EEENSA_ILi1EEESC_EEENS1_32KernelTmaWarpSpecializedPingpongEEENS5_IJNSA_ILi64EEESG_NSA_ILi32EEEEEEaNS5_IJlSC_lEEEaSJ_NS4_8TiledMMAINS4_8MMA_AtomIJNS4_4SM904GMMA26MMA_64x64x32_S32S8S8_SS_TNEEEENS4_6LayoutINS5_IJSC_SC_SC_EEENS5_IJNSA_ILi0EEESS_SS_EEEEENS5_IJNS4_10UnderscoreESV_SV_EEEEENS4_13SM90_TMA_LOADENS4_14ComposedLayoutINS4_7SwizzleILi1ELi4ELi3EEENS4_18smem_ptr_flag_bitsILi8EEENSQ_INS5_IJNSA_ILi8EEESH_EEENS5_IJSH_SC_EEEEEEEvNS4_8identityENS4_23SM90_TMA_LOAD_MULTICASTES18_vS19_EENS_8epilogue10collective6detail29Sm90TmaWarpSpecializedAdapterINS1D_15DefaultEpilogueIaSJ_SJ_NS1C_6thread17LinearCombinationIaLi1EiiLNS1H_9ScaleType4KindE0ELNS_15FloatRoundStyleE2EaEENS1_15EpilogueDefaultEEEEEvvEEEEvNT_6ParamsE)
	.align		4
        /*000c*/ 	.word	index@(__assertfail)
	.align		4
        /*0010*/ 	.word	0x00000000
	.align		4
        /*0014*/ 	.word	0xfffffffe
	.align		4
        /*0018*/ 	.word	0x00000000
	.align		4
        /*001c*/ 	.word	0xfffffffd
	.align		4
        /*0020*/ 	.word	0x00000000
	.align		4
        /*0024*/ 	.word	0xfffffffc


//--------------------- .nv.constant4             --------------------------
	.section	.nv.constant4,"a",@progbits
	.align	8
	.align		8
.nv.constant4:
        /*0000*/ 	.dword	__assertfail
	.align		8
        /*0008*/ 	.dword	__unnamed_1
	.align		8
        /*0010*/ 	.dword	_ZN39_INTERNAL_e19edd1b_4_k_cu_afea0872_50154cuda3std3__45__cpo5beginE
	.align		8
        /*0018*/ 	.dword	_ZN39_INTERNAL_e19edd1b_4_k_cu_afea0872_50154cuda3std3__45__cpo3endE
	.align		8
        /*0020*/ 	.dword	_ZN39_INTERNAL_e19edd1b_4_k_cu_afea0872_50154cuda3std3__45__cpo6cbeginE
	.align		8
        /*0028*/ 	.dword	_ZN39_INTERNAL_e19edd1b_4_k_cu_afea0872_50154cuda3std3__45__cpo4cendE
	.align		8
        /*0030*/ 	.dword	_ZN39_INTERNAL_e19edd1b_4_k_cu_afea0872_50154cuda3std3__441_GLOBAL__N__e19edd1b_4_k_cu_afea0872_50156ignoreE
	.align		8
        /*0038*/ 	.dword	_ZN39_INTERNAL_e19edd1b_4_k_cu_afea0872_50154cuda3std3__419piecewise_constructE
	.align		8
        /*0040*/ 	.dword	_ZN39_INTERNAL_e19edd1b_4_k_cu_afea0872_50154cuda3std3__48in_placeE
	.align		8
        /*0048*/ 	.dword	_ZN39_INTERNAL_e19edd1b_4_k_cu_afea0872_50154cuda3std6ranges3__45__cpo4swapE
	.align		8
        /*0050*/ 	.dword	_ZN39_INTERNAL_e19edd1b_4_k_cu_afea0872_50154cuda3std6ranges3__45__cpo9iter_moveE
	.align		8
        /*0058*/ 	.dword	_ZN39_INTERNAL_e19edd1b_4_k_cu_afea0872_50154cute7productE
	.align		8
        /*0060*/ 	.dword	_ZN39_INTERNAL_e19edd1b_4_k_cu_afea0872_50154cute1_E
	.align		8
        /*0068*/ 	.dword	$str$22
	.align		8
        /*0070*/ 	.dword	$str$23


//--------------------- .text._ZN7cutlass13device_kernelINS_4gemm6kernel13GemmUniversalIN4cute5tupleIJiiiiEEENS1_10collective13CollectiveMmaINS1_34MainloopSm90TmaGmmaWarpSpecializedILi3ENS5_IJNS4_1CILi2EEENSA_ILi1EEESC_EEENS1_32KernelTmaWarpSpecializedPingpongEEENS5_IJNSA_ILi64EEESG_NSA_ILi32EEEEEEaNS5_IJlSC_lEEEaSJ_NS4_8TiledMMAINS4_8MMA_AtomIJNS4_4SM904GMMA26MMA_64x64x32_S32S8S8_SS_TNEEEENS4_6LayoutINS5_IJSC_SC_SC_EEENS5_IJNSA_ILi0EEESS_SS_EEEEENS5_IJNS4_10UnderscoreESV_SV_EEEEENS4_13SM90_TMA_LOADENS4_14ComposedLayoutINS4_7SwizzleILi1ELi4ELi3EEENS4_18smem_ptr_flag_bitsILi8EEENSQ_INS5_IJNSA_ILi8EEESH_EEENS5_IJSH_SC_EEEEEEEvNS4_8identityENS4_23SM90_TMA_LOAD_MULTICASTES18_vS19_EENS_8epilogue10collective6detail29Sm90TmaWarpSpecializedAdapterINS1D_15DefaultEpilogueIaSJ_SJ_NS1C_6thread17LinearCombinationIaLi1EiiLNS1H_9ScaleType4KindE0ELNS_15FloatRoundStyleE2EaEENS1_15EpilogueDefaultEEEEEvvEEEEvNT_6ParamsE --------------------------
	.section	.text._ZN7cutlass13device_kernelINS_4gemm6kernel13GemmUniversalIN4cute5tupleIJiiiiEEENS1_10collective13CollectiveMmaINS1_34MainloopSm90TmaGmmaWarpSpecializedILi3ENS5_IJNS4_1CILi2EEENSA_ILi1EEESC_EEENS1_32KernelTmaWarpSpecializedPingpongEEENS5_IJNSA_ILi64EEESG_NSA_ILi32EEEEEEaNS5_IJlSC_lEEEaSJ_NS4_8TiledMMAINS4_8MMA_AtomIJNS4_4SM904GMMA26MMA_64x64x32_S32S8S8_SS_TNEEEENS4_6LayoutINS5_IJSC_SC_SC_EEENS5_IJNSA_ILi0EEESS_SS_EEEEENS5_IJNS4_10UnderscoreESV_SV_EEEEENS4_13SM90_TMA_LOADENS4_14ComposedLayoutINS4_7SwizzleILi1ELi4ELi3EEENS4_18smem_ptr_flag_bitsILi8EEENSQ_INS5_IJNSA_ILi8EEESH_EEENS5_IJSH_SC_EEEEEEEvNS4_8identityENS4_23SM90_TMA_LOAD_MULTICASTES18_vS19_EENS_8epilogue10collective6detail29Sm90TmaWarpSpecializedAdapterINS1D_15DefaultEpilogueIaSJ_SJ_NS1C_6thread17LinearCombinationIaLi1EiiLNS1H_9ScaleType4KindE0ELNS_15FloatRoundStyleE2EaEENS1_15EpilogueDefaultEEEEEvvEEEEvNT_6ParamsE,"ax",@progbits
	.align	128
.text._ZN7cutlass13device_kernelINS_4gemm6kernel13GemmUniversalIN4cute5tupleIJiiiiEEENS1_10collective13CollectiveMmaINS1_34MainloopSm90TmaGmmaWarpSpecializedILi3ENS5_IJNS4_1CILi2EEENSA_ILi1EEESC_EEENS1_32KernelTmaWarpSpecializedPingpongEEENS5_IJNSA_ILi64EEESG_NSA_ILi32EEEEEEaNS5_IJlSC_lEEEaSJ_NS4_8TiledMMAINS4_8MMA_AtomIJNS4_4SM904GMMA26MMA_64x64x32_S32S8S8_SS_TNEEEENS4_6LayoutINS5_IJSC_SC_SC_EEENS5_IJNSA_ILi0EEESS_SS_EEEEENS5_IJNS4_10UnderscoreESV_SV_EEEEENS4_13SM90_TMA_LOADENS4_14ComposedLayoutINS4_7SwizzleILi1ELi4ELi3EEENS4_18smem_ptr_flag_bitsILi8EEENSQ_INS5_IJNSA_ILi8EEESH_EEENS5_IJSH_SC_EEEEEEEvNS4_8identityENS4_23SM90_TMA_LOAD_MULTICASTES18_vS19_EENS_8epilogue10collective6detail29Sm90TmaWarpSpecializedAdapterINS1D_15DefaultEpilogueIaSJ_SJ_NS1C_6thread17LinearCombinationIaLi1EiiLNS1H_9ScaleType4KindE0ELNS_15FloatRoundStyleE2EaEENS1_15EpilogueDefaultEEEEEvvEEEEvNT_6ParamsE:
        .type           _ZN7cutlass13device_kernelINS_4gemm6kernel13GemmUniversalIN4cute5tupleIJiiiiEEENS1_10collective13CollectiveMmaINS1_34MainloopSm90TmaGmmaWarpSpecializedILi3ENS5_IJNS4_1CILi2EEENSA_ILi1EEESC_EEENS1_32KernelTmaWarpSpecializedPingpongEEENS5_IJNSA_ILi64EEESG_NSA_ILi32EEEEEEaNS5_IJlSC_lEEEaSJ_NS4_8TiledMMAINS4_8MMA_AtomIJNS4_4SM904GMMA26MMA_64x64x32_S32S8S8_SS_TNEEEENS4_6LayoutINS5_IJSC_SC_SC_EEENS5_IJNSA_ILi0EEESS_SS_EEEEENS5_IJNS4_10UnderscoreESV_SV_EEEEENS4_13SM90_TMA_LOADENS4_14ComposedLayoutINS4_7SwizzleILi1ELi4ELi3EEENS4_18smem_ptr_flag_bitsILi8EEENSQ_INS5_IJNSA_ILi8EEESH_EEENS5_IJSH_SC_EEEEEEEvNS4_8identityENS4_23SM90_TMA_LOAD_MULTICASTES18_vS19_EENS_8epilogue10collective6detail29Sm90TmaWarpSpecializedAdapterINS1D_15DefaultEpilogueIaSJ_SJ_NS1C_6thread17LinearCombinationIaLi1EiiLNS1H_9ScaleType4KindE0ELNS_15FloatRoundStyleE2EaEENS1_15EpilogueDefaultEEEEEvvEEEEvNT_6ParamsE,@function
        .size           _ZN7cutlass13device_kernelINS_4gemm6kernel13GemmUniversalIN4cute5tupleIJiiiiEEENS1_10collective13CollectiveMmaINS1_34MainloopSm90TmaGmmaWarpSpecializedILi3ENS5_IJNS4_1CILi2EEENSA_ILi1EEESC_EEENS1_32KernelTmaWarpSpecializedPingpongEEENS5_IJNSA_ILi64EEESG_NSA_ILi32EEEEEEaNS5_IJlSC_lEEEaSJ_NS4_8TiledMMAINS4_8MMA_AtomIJNS4_4SM904GMMA26MMA_64x64x32_S32S8S8_SS_TNEEEENS4_6LayoutINS5_IJSC_SC_SC_EEENS5_IJNSA_ILi0EEESS_SS_EEEEENS5_IJNS4_10UnderscoreESV_SV_EEEEENS4_13SM90_TMA_LOADENS4_14ComposedLayoutINS4_7SwizzleILi1ELi4ELi3EEENS4_18smem_ptr_flag_bitsILi8EEENSQ_INS5_IJNSA_ILi8EEESH_EEENS5_IJSH_SC_EEEEEEEvNS4_8identityENS4_23SM90_TMA_LOAD_MULTICASTES18_vS19_EENS_8epilogue10collective6detail29Sm90TmaWarpSpecializedAdapterINS1D_15DefaultEpilogueIaSJ_SJ_NS1C_6thread17LinearCombinationIaLi1EiiLNS1H_9ScaleType4KindE0ELNS_15FloatRoundStyleE2EaEENS1_15EpilogueDefaultEEEEEvvEEEEvNT_6ParamsE,(.L_x_139 - _ZN7cutlass13device_kernelINS_4gemm6kernel13GemmUniversalIN4cute5tupleIJiiiiEEENS1_10collective13CollectiveMmaINS1_34MainloopSm90TmaGmmaWarpSpecializedILi3ENS5_IJNS4_1CILi2EEENSA_ILi1EEESC_EEENS1_32KernelTmaWarpSpecializedPingpongEEENS5_IJNSA_ILi64EEESG_NSA_ILi32EEEEEEaNS5_IJlSC_lEEEaSJ_NS4_8TiledMMAINS4_8MMA_AtomIJNS4_4SM904GMMA26MMA_64x64x32_S32S8S8_SS_TNEEEENS4_6LayoutINS5_IJSC_SC_SC_EEENS5_IJNSA_ILi0EEESS_SS_EEEEENS5_IJNS4_10UnderscoreESV_SV_EEEEENS4_13SM90_TMA_LOADENS4_14ComposedLayoutINS4_7SwizzleILi1ELi4ELi3EEENS4_18smem_ptr_flag_bitsILi8EEENSQ_INS5_IJNSA_ILi8EEESH_EEENS5_IJSH_SC_EEEEEEEvNS4_8identityENS4_23SM90_TMA_LOAD_MULTICASTES18_vS19_EENS_8epilogue10collective6detail29Sm90TmaWarpSpecializedAdapterINS1D_15DefaultEpilogueIaSJ_SJ_NS1C_6thread17LinearCombinationIaLi1EiiLNS1H_9ScaleType4KindE0ELNS_15FloatRoundStyleE2EaEENS1_15EpilogueDefaultEEEEEvvEEEEvNT_6ParamsE)
        .other          _ZN7cutlass13device_kernelINS_4gemm6kernel13GemmUniversalIN4cute5tupleIJiiiiEEENS1_10collective13CollectiveMmaINS1_34MainloopSm90TmaGmmaWarpSpecializedILi3ENS5_IJNS4_1CILi2EEENSA_ILi1EEESC_EEENS1_32KernelTmaWarpSpecializedPingpongEEENS5_IJNSA_ILi64EEESG_NSA_ILi32EEEEEEaNS5_IJlSC_lEEEaSJ_NS4_8TiledMMAINS4_8MMA_AtomIJNS4_4SM904GMMA26MMA_64x64x32_S32S8S8_SS_TNEEEENS4_6LayoutINS5_IJSC_SC_SC_EEENS5_IJNSA_ILi0EEESS_SS_EEEEENS5_IJNS4_10UnderscoreESV_SV_EEEEENS4_13SM90_TMA_LOADENS4_14ComposedLayoutINS4_7SwizzleILi1ELi4ELi3EEENS4_18smem_ptr_flag_bitsILi8EEENSQ_INS5_IJNSA_ILi8EEESH_EEENS5_IJSH_SC_EEEEEEEvNS4_8identityENS4_23SM90_TMA_LOAD_MULTICASTES18_vS19_EENS_8epilogue10collective6detail29Sm90TmaWarpSpecializedAdapterINS1D_15DefaultEpilogueIaSJ_SJ_NS1C_6thread17LinearCombinationIaLi1EiiLNS1H_9ScaleType4KindE0ELNS_15FloatRoundStyleE2EaEENS1_15EpilogueDefaultEEEEEvvEEEEvNT_6ParamsE,@"STO_CUDA_ENTRY STV_DEFAULT"
_ZN7cutlass13device_kernelINS_4gemm6kernel13GemmUniversalIN4cute5tupleIJiiiiEEENS1_10collective13CollectiveMmaINS1_34MainloopSm90TmaGmmaWarpSpecializedILi3ENS5_IJNS4_1CILi2EEENSA_ILi1EEESC_EEENS1_32KernelTmaWarpSpecializedPingpongEEENS5_IJNSA_ILi64EEESG_NSA_ILi32EEEEEEaNS5_IJlSC_lEEEaSJ_NS4_8TiledMMAINS4_8MMA_AtomIJNS4_4SM904GMMA26MMA_64x64x32_S32S8S8_SS_TNEEEENS4_6LayoutINS5_IJSC_SC_SC_EEENS5_IJNSA_ILi0EEESS_SS_EEEEENS5_IJNS4_10UnderscoreESV_SV_EEEEENS4_13SM90_TMA_LOADENS4_14ComposedLayoutINS4_7SwizzleILi1ELi4ELi3EEENS4_18smem_ptr_flag_bitsILi8EEENSQ_INS5_IJNSA_ILi8EEESH_EEENS5_IJSH_SC_EEEEEEEvNS4_8identityENS4_23SM90_TMA_LOAD_MULTICASTES18_vS19_EENS_8epilogue10collective6detail29Sm90TmaWarpSpecializedAdapterINS1D_15DefaultEpilogueIaSJ_SJ_NS1C_6thread17LinearCombinationIaLi1EiiLNS1H_9ScaleType4KindE0ELNS_15FloatRoundStyleE2EaEENS1_15EpilogueDefaultEEEEEvvEEEEvNT_6ParamsE:
[----:B------:R-:W0:Y:S02]  /*0000*/  LDC R1, c[0x0][0x28] ;  /* 0x00000a00ff017b82 */ /* 0x000e240000000800 */
[----:B0-----:R-:W-:Y:S01]  /*0010*/  VIADD R1, R1, 0xfffffff8 ;  /* 0xfffffff801017836 */ /* 0x001fe20000000000 */
[----:B------:R-:W0:Y:S01]  /*0020*/  S2R R5, SR_TID.X ;  /* 0x0000000000057919 */ /* 0x000e220000002100 */
[----:B------:R-:W-:Y:S01]  /*0030*/  ELECT P0, URZ, PT ;  /* 0x00000000003f782f */ /* 0x000fe20003800000 */
[----:B------:R-:W-:Y:S01]  /*0040*/  BSSY B0, `(.L_x_0) ;  /* 0x000000f000007945 */ /* 0x000fe20003800000 */
[--C-:B0-----:R-:W-:Y:S02]  /*0050*/  SHF.R.U32.HI R0, RZ, 0x5, R5.reuse ;  /* 0x00000005ff007819 */ /* 0x101fe40000011605 */
[----:B------:R-:W-:-:S03]  /*0060*/  SHF.R.U32.HI R7, RZ, 0x7, R5 ;  /* 0x00000007ff077819 */ /* 0x000fc60000011605 */
[----:B------:R-:W0:Y:S04]  /*0070*/  SHFL.IDX PT, R2, R0, RZ, 0x1f ;  /* 0x00001fff00027589 */ /* 0x000e2800000e0000 */
[----:B------:R1:W2:Y:S01]  /*0080*/  SHFL.IDX PT, R10, R7, RZ, 0x1f ;  /* 0x00001fff070a7589 */ /* 0x0002a200000e0000 */
[----:B0-----:R-:W-:-:S13]  /*0090*/  ISETP.NE.OR P0, PT, R2, RZ, !P0 ;  /* 0x000000ff0200720c */ /* 0x001fda0004705670 */
[----:B-12---:R-:W-:Y:S05]  /*00a0*/  @P0 BRA `(.L_x_1) ;  /* 0x0000000000200947 */ /* 0x006fea0003800000 */
[----:B------:R-:W-:Y:S02]  /*00b0*/  ULDC.64 UR4, c[0x0][0x198] ;  /* 0x0000660000047ab9 */ /* 0x000fe40000000a00 */
[----:B------:R-:W-:Y:S02]  /*00c0*/  UIADD3 UR6, UP0, UR4, 0xf0, URZ ;  /* 0x000000f004067890 */ /* 0x000fe4000ff1e03f */
[----:B------:R-:W-:Y:S02]  /*00d0*/  UIADD3 UR4, UP1, UR4, 0x1f0, URZ ;  /* 0x000001f004047890 */ /* 0x000fe4000ff3e03f */
[----:B------:R-:W-:Y:S02]  /*00e0*/  UIADD3.X UR7, URZ, UR5, URZ, UP0, !UPT ;  /* 0x000000053f077290 */ /* 0x000fe400087fe43f */
[----:B------:R-:W-:-:S07]  /*00f0*/  UIADD3.X UR5, URZ, UR5, URZ, UP1, !UPT ;  /* 0x000000053f057290 */ /* 0x000fce0008ffe43f */
[----:B------:R0:W-:Y:S02]  /*0100*/  UTMACCTL.PF [UR6] ;  /* 0x00000000060079b9 */ /* 0x0001e40008040000 */
[----:B------:R0:W-:Y:S02]  /*0110*/  UTMACCTL.PF [UR4] ;  /* 0x00000000040079b9 */ /* 0x0001e40008040000 */
[----:B0-----:R-:W-:Y:S01]  /*0120*/  NOP ;  /* 0x0000000000007918 */ /* 0x001fe20000000000 */
.L_x_1:
[----:B------:R-:W-:Y:S05]  /*0130*/  BSYNC B0 ;  /* 0x0000000000007941 */ /* 0x000fea0003800000 */
.L_x_0:
[----:B------:R-:W0:Y:S02]  /*0140*/  SHFL.IDX PT, R8, R0, RZ, 0x1f ;  /* 0x00001fff00087589 */ /* 0x000e2400000e0000 */
[----:B0-----:R-:W-:-:S13]  /*0150*/  ISETP.NE.AND P0, PT, R8, RZ, PT ;  /* 0x000000ff0800720c */ /* 0x001fda0003f05270 */
[----:B------:R-:W-:Y:S05]  /*0160*/  @P0 BRA `(.L_x_2) ;  /* 0x0000000000500947 */ /* 0x000fea0003800000 */
[----:B------:R-:W0:Y:S01]  /*0170*/  S2UR UR8, SR_CgaCtaId ;  /* 0x00000000000879c3 */ /* 0x000e220000008800 */
[----:B------:R-:W-:Y:S01]  /*0180*/  UMOV UR4, 0x400 ;  /* 0x0000040000047882 */ /* 0x000fe20000000000 */
[----:B------:R-:W-:Y:S01]  /*0190*/  UMOV UR5, 0x1 ;  /* 0x0000000100057882 */ /* 0x000fe20000000000 */
[----:B------:R-:W-:Y:S01]  /*01a0*/  UMOV UR6, 0x2 ;  /* 0x0000000200067882 */ /* 0x000fe20000000000 */
[----:B------:R-:W-:Y:S01]  /*01b0*/  ELECT P0, URZ, PT ;  /* 0x00000000003f782f */ /* 0x000fe20003800000 */
[----:B------:R-:W-:-:S04]  /*01c0*/  UIADD3 UR6, -UR6, 0x100000, URZ ;  /* 0x0010000006067890 */ /* 0x000fc8000fffe13f */
[----:B------:R-:W-:Y:S02]  /*01d0*/  USHF.L.U32 UR7, UR6, 0xb, URZ ;  /* 0x0000000b06077899 */ /* 0x000fe4000800063f */
[----:B------:R-:W-:Y:S02]  /*01e0*/  USHF.L.U32 UR6, UR6, 0x1, URZ ;  /* 0x0000000106067899 */ /* 0x000fe4000800063f */
[----:B0-----:R-:W-:Y:S02]  /*01f0*/  ULEA UR8, UR8, UR4, 0x18 ;  /* 0x0000000408087291 */ /* 0x001fe4000f8ec03f */
[----:B------:R-:W-:-:S04]  /*0200*/  UIADD3 UR4, -UR5, 0x100000, URZ ;  /* 0x0010000005047890 */ /* 0x000fc8000fffe13f */
[----:B------:R-:W-:Y:S02]  /*0210*/  USHF.L.U32 UR5, UR4, 0xb, URZ ;  /* 0x0000000b04057899 */ /* 0x000fe4000800063f */
[----:B------:R-:W-:Y:S01]  /*0220*/  USHF.L.U32 UR4, UR4, 0x1, URZ ;  /* 0x0000000104047899 */ /* 0x000fe2000800063f */
[----:B------:R-:W0:Y:S11]  /*0230*/  FENCE.VIEW.ASYNC.S ;  /* 0x00000000000073c6 */ /* 0x000e360000000000 */
[----:B0-----:R0:W1:Y:S01]  /*0240*/  SYNCS.EXCH.64 URZ, [UR8], UR4 ;  /* 0x00000004083f75b2 */ /* 0x0010620008000100 */
[----:B------:R0:W2:Y:S01]  /*0250*/  SYNCS.EXCH.64 URZ, [UR8+0x18], UR6 ;  /* 0x00001806083f75b2 */ /* 0x0000a20008000100 */
[----:B------:R0:W3:Y:S01]  /*0260*/  SYNCS.EXCH.64 URZ, [UR8+0x8], UR4 ;  /* 0x00000804083f75b2 */ /* 0x0000e20008000100 */
[----:B------:R0:W4:Y:S01]  /*0270*/  SYNCS.EXCH.64 URZ, [UR8+0x20], UR6 ;  /* 0x00002006083f75b2 */ /* 0x0001220008000100 */
[----:B------:R0:W0:Y:S01]  /*0280*/  SYNCS.EXCH.64 URZ, [UR8+0x10], UR4 ;  /* 0x00001004083f75b2 */ /* 0x0000220008000100 */
[----:B------:R0:W0:Y:S01]  /*0290*/  SYNCS.EXCH.64 URZ, [UR8+0x28], UR6 ;  /* 0x00002806083f75b2 */ /* 0x0000220008000100 */
[----:B------:R-:W-:Y:S01]  /*02a0*/  NOP ;  /* 0x0000000000007918 */ /* 0x000fe20000000000 */
.L_x_2:
[----:B------:R-:W5:Y:S01]  /*02b0*/  SHFL.IDX PT, R9, R0, RZ, 0x1f ;  /* 0x00001fff00097589 */ /* 0x000f6200000e0000 */
[----:B------:R-:W-:Y:S01]  /*02c0*/  SHF.R.S32.HI R4, RZ, 0x1f, R5 ;  /* 0x0000001fff047819 */ /* 0x000fe20000011405 */
[----:B------:R-:W1:Y:S01]  /*02d0*/  S2UR UR12, SR_CTAID.X ;  /* 0x00000000000c79c3 */ /* 0x000e620000002500 */
[----:B------:R-:W-:Y:S01]  /*02e0*/  ELECT P0, URZ, PT ;  /* 0x00000000003f782f */ /* 0x000fe20003800000 */
[----:B------:R1:W2:Y:S01]  /*02f0*/  SHFL.IDX PT, R11, R0, RZ, 0x1f ;  /* 0x00001fff000b7589 */ /* 0x0002a200000e0000 */
[----:B------:R-:W-:Y:S02]  /*0300*/  LEA.HI R4, R4, R5, RZ, 0x7 ;  /* 0x0000000504047211 */ /* 0x000fe400078f38ff */
[----:B------:R-:W-:Y:S02]  /*0310*/  ELECT P1, URZ, PT ;  /* 0x00000000003f782f */ /* 0x000fe40003820000 */
[----:B------:R-:W-:Y:S01]  /*0320*/  SHF.R.S32.HI R13, RZ, 0x1f, R8 ;  /* 0x0000001fff0d7819 */ /* 0x000fe20000011408 */
[----:B------:R-:W3:Y:S01]  /*0330*/  S2R R6, SR_CTAID.Y ;  /* 0x0000000000067919 */ /* 0x000ee20000002600 */
[----:B------:R-:W-:Y:S01]  /*0340*/  LOP3.LUT R4, R4, 0xffffff80, RZ, 0xc0, !PT ;  /* 0xffffff8004047812 */ /* 0x000fe200078ec0ff */
[----:B------:R-:W4:Y:S01]  /*0350*/  LDC R14, c[0x0][0x140] ;  /* 0x00005000ff0e7b82 */ /* 0x000f220000000800 */
[----:B0-----:R-:W-:Y:S01]  /*0360*/  ULDC UR4, c[0x0][0x150] ;  /* 0x0000540000047ab9 */ /* 0x001fe20000000800 */
[----:B------:R-:W-:Y:S01]  /*0370*/  LEA.HI R13, R13, R8, RZ, 0x2 ;  /* 0x000000080d0d7211 */ /* 0x000fe200078f10ff */
[----:B------:R-:W0:Y:S01]  /*0380*/  SHFL.IDX PT, R16, R7, RZ, 0x1f ;  /* 0x00001fff07107589 */ /* 0x000e2200000e0000 */
[----:B------:R-:W-:Y:S01]  /*0390*/  IMAD.IADD R4, R5, 0x1, -R4 ;  /* 0x0000000105047824 */ /* 0x000fe200078e0a04 */
[----:B------:R-:W-:Y:S01]  /*03a0*/  UMOV UR11, 0x80 ;  /* 0x00000080000b7882 */ /* 0x000fe20000000000 */
[----:B------:R-:W-:Y:S01]  /*03b0*/  LOP3.LUT R13, R13, 0x3ffffffc, RZ, 0xc0, !PT ;  /* 0x3ffffffc0d0d7812 */ /* 0x000fe200078ec0ff */
[----:B------:R-:W-:Y:S01]  /*03c0*/  NOP ;  /* 0x0000000000007918 */ /* 0x000fe20000000000 */
[----:B------:R-:W0:Y:S01]  /*03d0*/  LDC R15, c[0x0][0x144] ;  /* 0x00005100ff0f7b82 */ /* 0x000e220000000800 */
[----:B------:R-:W-:Y:S01]  /*03e0*/  SHF.R.S32.HI R3, RZ, 0x1f, R4 ;  /* 0x0000001fff037819 */ /* 0x000fe20000011404 */
[----:B------:R-:W-:Y:S01]  /*03f0*/  NOP ;  /* 0x0000000000007918 */ /* 0x000fe20000000000 */
[----:B------:R-:W-:Y:S01]  /*0400*/  IMAD.IADD R8, R8, 0x1, -R13 ;  /* 0x0000000108087824 */ /* 0x000fe200078e0a0d */
[C---:B------:R-:W-:Y:S01]  /*0410*/  ISETP.NE.AND P4, PT, R10.reuse, RZ, PT ;  /* 0x000000ff0a00720c */ /* 0x040fe20003f85270 */
[----:B------:R-:W-:Y:S01]  /*0420*/  VIADD R33, R10, 0xffffffff ;  /* 0xffffffff0a217836 */ /* 0x000fe20000000000 */
[----:B-----5:R-:W-:Y:S01]  /*0430*/  ISETP.NE.OR P0, PT, R9, RZ, !P0 ;  /* 0x000000ff0900720c */ /* 0x020fe20004705670 */
[----:B------:R-:W-:Y:S01]  /*0440*/  IMAD.MOV.U32 R57, RZ, RZ, 0x1 ;  /* 0x00000001ff397424 */ /* 0x000fe200078e00ff */
[----:B------:R-:W-:Y:S01]  /*0450*/  LEA.HI R9, R3, R4, RZ, 0x3 ;  /* 0x0000000403097211 */ /* 0x000fe200078f18ff */
[----:B------:R-:W5:Y:S01]  /*0460*/  LDC R21, c[0x0][0x148] ;  /* 0x00005200ff157b82 */ /* 0x000f620000000800 */
[----:B-1----:R-:W-:-:S02]  /*0470*/  I2FP.F32.U32 R12, UR12 ;  /* 0x0000000c000c7c45 */ /* 0x002fc40008201000 */
[--C-:B------:R-:W-:Y:S02]  /*0480*/  SHF.R.S32.HI R0, RZ, 0x3, R9.reuse ;  /* 0x00000003ff007819 */ /* 0x100fe40000011409 */
[----:B------:R-:W-:Y:S01]  /*0490*/  SHF.R.S32.HI R9, RZ, 0x1f, R9 ;  /* 0x0000001fff097819 */ /* 0x000fe20000011409 */
[----:B------:R-:W-:Y:S01]  /*04a0*/  FMUL R12, R12, UR4 ;  /* 0x000000040c0c7c20 */ /* 0x000fe20008400000 */
[----:B--2---:R-:W-:Y:S01]  /*04b0*/  ISETP.NE.OR P1, PT, R11, RZ, !P1 ;  /* 0x000000ff0b00720c */ /* 0x004fe20004f25670 */
[----:B------:R-:W-:Y:S01]  /*04c0*/  ULDC UR4, c[0x0][0x154] ;  /* 0x0000550000047ab9 */ /* 0x000fe20000000800 */
[----:B------:R-:W-:Y:S01]  /*04d0*/  LEA.HI R11, R9, R0, RZ, 0x2 ;  /* 0x00000000090b7211 */ /* 0x000fe200078f10ff */
[----:B------:R-:W-:Y:S01]  /*04e0*/  VOTEU.ALL UP1, P0 ;  /* 0x00000000003f7886 */ /* 0x000fe20000020000 */
[----:B------:R-:W-:Y:S01]  /*04f0*/  SHF.R.S32.HI R9, RZ, 0x1f, R2 ;  /* 0x0000001fff097819 */ /* 0x000fe20000011402 */
[----:B------:R-:W1:Y:S01]  /*0500*/  F2I.U32.TRUNC.NTZ R12, R12 ;  /* 0x0000000c000c7305 */ /* 0x000e62000020f000 */
[----:B------:R-:W-:Y:S01]  /*0510*/  LOP3.LUT R11, R11, 0xfffffffc, RZ, 0xc0, !PT ;  /* 0xfffffffc0b0b7812 */ /* 0x000fe200078ec0ff */
[----:B------:R-:W-:Y:S01]  /*0520*/  VOTEU.ALL UP0, P0 ;  /* 0x00000000003f7886 */ /* 0x000fe20000000000 */
[----:B------:R-:W-:Y:S01]  /*0530*/  LEA.HI R9, R9, R2, RZ, 0x2 ;  /* 0x0000000209097211 */ /* 0x000fe200078f10ff */
[----:B------:R-:W2:Y:S01]  /*0540*/  @!UP1 S2UR UR7, SR_CgaCtaId ;  /* 0x00000000000799c3 */ /* 0x000ea20000008800 */
[----:B----4-:R-:W-:Y:S01]  /*0550*/  ISETP.EQ.U32.AND P2, PT, R14, 0x1, PT ;  /* 0x000000010e00780c */ /* 0x010fe20003f42070 */
[----:B------:R-:W-:Y:S01]  /*0560*/  IMAD.IADD R11, R0, 0x1, -R11 ;  /* 0x00000001000b7824 */ /* 0x000fe200078e0a0b */
[----:B------:R-:W-:Y:S01]  /*0570*/  LOP3.LUT R9, R9, 0xfffffffc, RZ, 0xc0, !PT ;  /* 0xfffffffc09097812 */ /* 0x000fe200078ec0ff */
[----:B------:R-:W-:Y:S01]  /*0580*/  VOTEU.ALL UP2, P1 ;  /* 0x00000000003f7886 */ /* 0x000fe20000840000 */
[----:B------:R-:W-:Y:S01]  /*0590*/  @!UP1 UMOV UR6, 0x400 ;  /* 0x0000040000069882 */ /* 0x000fe20000000000 */
[----:B------:R-:W-:Y:S01]  /*05a0*/  IMAD R8, R8, 0x4, R11 ;  /* 0x0000000408087824 */ /* 0x000fe200078e020b */
[----:B------:R-:W-:Y:S01]  /*05b0*/  VOTEU.ALL UP3, P1 ;  /* 0x00000000003f7886 */ /* 0x000fe20000860000 */
[----:B------:R-:W-:Y:S01]  /*05c0*/  IMAD.IADD R14, R2, 0x1, -R9 ;  /* 0x00000001020e7824 */ /* 0x000fe200078e0a09 */
[----:B---3--:R-:W-:Y:S01]  /*05d0*/  I2FP.F32.U32 R2, R6 ;  /* 0x0000000600027245 */ /* 0x008fe20000201000 */
[----:B------:R-:W3:Y:S01]  /*05e0*/  @!UP2 S2UR UR10, SR_CgaCtaId ;  /* 0x00000000000aa9c3 */ /* 0x000ee20000008800 */
[----:B------:R-:W-:Y:S01]  /*05f0*/  LEA.HI R0, R8, R8, RZ, 0x1 ;  /* 0x0000000808007211 */ /* 0x000fe200078f08ff */
[----:B-1----:R-:W-:Y:S01]  /*0600*/  IMAD.MOV R12, RZ, RZ, -R12 ;  /* 0x000000ffff0c7224 */ /* 0x002fe200078e0a0c */
[----:B------:R-:W-:Y:S01]  /*0610*/  @!UP2 UMOV UR9, 0x400 ;  /* 0x000004000009a882 */ /* 0x000fe20000000000 */
[----:B------:R-:W-:Y:S01]  /*0620*/  FMUL R2, R2, UR4 ;  /* 0x0000000402027c20 */ /* 0x000fe20008400000 */
[----:B------:R-:W-:Y:S01]  /*0630*/  LOP3.LUT R11, R0, 0xfffffffe, RZ, 0xc0, !PT ;  /* 0xfffffffe000b7812 */ /* 0x000fe200078ec0ff */
[----:B0-----:R-:W-:Y:S01]  /*0640*/  IMAD R20, R15, R12, UR12 ;  /* 0x0000000c0f147e24 */ /* 0x001fe2000f8e020c */
[----:B------:R-:W-:Y:S01]  /*0650*/  UMOV UR4, 0x20 ;  /* 0x0000002000047882 */ /* 0x000fe20000000000 */
[----:B------:R-:W-:Y:S01]  /*0660*/  IMAD.SHL.U32 R9, R8, 0x4, RZ ;  /* 0x0000000408097824 */ /* 0x000fe200078e00ff */
[----:B------:R-:W-:-:S04]  /*0670*/  @!UP1 UIADD3 UR4, -UR4, 0x100000, URZ ;  /* 0x0010000004049890 */ /* 0x000fc8000fffe13f */
[----:B------:R-:W-:Y:S02]  /*0680*/  @!UP1 USHF.L.U32 UR5, UR4, 0xb, URZ ;  /* 0x0000000b04059899 */ /* 0x000fe4000800063f */
[----:B------:R-:W-:Y:S01]  /*0690*/  @!UP1 USHF.L.U32 UR4, UR4, 0x1, URZ ;  /* 0x0000000104049899 */ /* 0x000fe2000800063f */
[C---:B------:R-:W-:Y:S01]  /*06a0*/  IMAD.IADD R11, R8.reuse, 0x1, -R11 ;  /* 0x00000001080b7824 */ /* 0x040fe200078e0a0b */
[----:B------:R-:W0:Y:S01]  /*06b0*/  F2I.U32.TRUNC.NTZ R2, R2 ;  /* 0x0000000200027305 */ /* 0x000e22000020f000 */
[----:B------:R-:W-:Y:S01]  /*06c0*/  VOTEU.ALL UP4, P1 ;  /* 0x00000000003f7886 */ /* 0x000fe20000880000 */
[----:B------:R-:W-:Y:S01]  /*06d0*/  LOP3.LUT R56, R8, 0xc, R9, 0x78, !PT ;  /* 0x0000000c08387812 */ /* 0x000fe200078e7809 */
[----:B--2---:R-:W-:Y:S01]  /*06e0*/  @!UP1 ULEA UR8, UR7, UR6, 0x18 ;  /* 0x0000000607089291 */ /* 0x004fe2000f8ec03f */
[----:B------:R-:W-:Y:S01]  /*06f0*/  ISETP.NE.AND P3, PT, R11, R20, PT ;  /* 0x000000140b00720c */ /* 0x000fe20003f65270 */
[----:B------:R-:W-:-:S04]  /*0700*/  @!UP2 UIADD3 UR6, -UR11, 0x100000, URZ ;  /* 0x001000000b06a890 */ /* 0x000fc8000fffe13f */
[----:B------:R-:W-:Y:S02]  /*0710*/  @!UP2 USHF.L.U32 UR7, UR6, 0xb, URZ ;  /* 0x0000000b0607a899 */ /* 0x000fe4000800063f */
[----:B------:R-:W-:Y:S01]  /*0720*/  @!UP2 USHF.L.U32 UR6, UR6, 0x1, URZ ;  /* 0x000000010606a899 */ /* 0x000fe2000800063f */
[----:B------:R-:W-:Y:S01]  /*0730*/  ISETP.GE.U32.AND P6, PT, R33, 0x2, PT ;  /* 0x000000022100780c */ /* 0x000fe20003fc6070 */
[----:B------:R-:W-:Y:S01]  /*0740*/  VOTEU.ALL UP5, P1 ;  /* 0x00000000003f7886 */ /* 0x000fe200008a0000 */
[----:B------:R-:W-:Y:S01]  /*0750*/  VOTEU.ALL UP1, P0 ;  /* 0x00000000003f7886 */ /* 0x000fe20000020000 */
[----:B------:R-:W-:Y:S02]  /*0760*/  LOP3.LUT P0, RZ, R4, 0x7, RZ, 0xc0, !PT ;  /* 0x0000000704ff7812 */ /* 0x000fe4000780c0ff */
[----:B------:R-:W-:Y:S01]  /*0770*/  R2UR UR43, R16 ;  /* 0x00000000102b72ca */ /* 0x000fe200000e0000 */
[----:B---3--:R-:W-:Y:S01]  /*0780*/  @!UP2 ULEA UR9, UR10, UR9, 0x18 ;  /* 0x000000090a09a291 */ /* 0x008fe2000f8ec03f */
[C---:B------:R-:W-:Y:S01]  /*0790*/  ISETP.LT.U32.AND P0, PT, R56.reuse, 0x2, !P0 ;  /* 0x000000023800780c */ /* 0x040fe20004701070 */
[----:B0-----:R-:W-:Y:S01]  /*07a0*/  IMAD.MOV R24, RZ, RZ, -R2 ;  /* 0x000000ffff187224 */ /* 0x001fe200078e0a02 */
[----:B------:R-:W-:Y:S01]  /*07b0*/  VOTEU.ALL UP2, P1 ;  /* 0x00000000003f7886 */ /* 0x000fe20000840000 */
[----:B------:R-:W-:Y:S01]  /*07c0*/  @P3 LEA.HI R0, R56, R56, RZ, 0x1 ;  /* 0x0000003838003211 */ /* 0x000fe200078f08ff */
[----:B------:R-:W0:Y:S02]  /*07d0*/  FENCE.VIEW.ASYNC.S ;  /* 0x00000000000073c6 */ /* 0x000e240000000000 */
[----:B0-----:R0:W1:Y:S01]  /*07e0*/  @!UP0 SYNCS.EXCH.64 URZ, [UR8+0x60], UR4 ;  /* 0x00006004083f85b2 */ /* 0x0010620008000100 */
[----:B------:R-:W-:Y:S01]  /*07f0*/  ISETP.NE.AND P1, PT, R14, 0x3, PT ;  /* 0x000000030e00780c */ /* 0x000fe20003f25270 */
[----:B-----5:R-:W-:Y:S01]  /*0800*/  IMAD R9, R21, R24, R6 ;  /* 0x0000001815097224 */ /* 0x020fe200078e0206 */
[----:B------:R-:W-:-:S02]  /*0810*/  @P3 SHF.R.S32.HI R0, RZ, 0x1, R0 ;  /* 0x00000001ff003819 */ /* 0x000fc40000011400 */
[----:B------:R-:W-:Y:S02]  /*0820*/  ISETP.EQ.OR P1, PT, R14, RZ, !P1 ;  /* 0x000000ff0e00720c */ /* 0x000fe40004f22670 */
[----:B------:R-:W-:Y:S02]  /*0830*/  @P3 ISETP.NE.AND P5, PT, R0, R9, PT ;  /* 0x000000090000320c */ /* 0x000fe40003fa5270 */
[----:B------:R-:W-:Y:S02]  /*0840*/  ISETP.EQ.AND P1, PT, R10, RZ, P1 ;  /* 0x000000ff0a00720c */ /* 0x000fe40000f22270 */
[----:B------:R-:W-:Y:S02]  /*0850*/  SEL R0, RZ, 0x1, !P0 ;  /* 0x00000001ff007807 */ /* 0x000fe40004000000 */
[----:B------:R-:W-:Y:S02]  /*0860*/  @P3 SEL R57, RZ, 0x1, P5 ;  /* 0x00000001ff393807 */ /* 0x000fe40002800000 */
[----:B------:R-:W-:Y:S01]  /*0870*/  SEL R23, RZ, 0x1, !P1 ;  /* 0x00000001ff177807 */ /* 0x000fe20004800000 */
[----:B------:R0:W2:Y:S01]  /*0880*/  @!UP1 SYNCS.EXCH.64 URZ, [UR8+0x68], UR4 ;  /* 0x00006804083f95b2 */ /* 0x0000a20008000100 */
[----:B------:R-:W-:Y:S01]  /*0890*/  NOP ;  /* 0x0000000000007918 */ /* 0x000fe20000000000 */
[----:B------:R-:W-:-:S02]  /*08a0*/  LOP3.LUT R57, R57, R0, RZ, 0xc0, !PT ;  /* 0x0000000039397212 */ /* 0x000fc400078ec0ff */
[----:B------:R-:W-:Y:S01]  /*08b0*/  SEL R23, R23, 0x2, P6 ;  /* 0x0000000217177807 */ /* 0x000fe20003000000 */
[----:B------:R0:W3:Y:S01]  /*08c0*/  @!UP2 SYNCS.EXCH.64 URZ, [UR9+0x40], UR6 ;  /* 0x00004006093fa5b2 */ /* 0x0000e20008000100 */
[----:B------:R0:W4:Y:S01]  /*08d0*/  @!UP3 SYNCS.EXCH.64 URZ, [UR9+0x48], UR6 ;  /* 0x00004806093fb5b2 */ /* 0x0001220008000100 */
[----:B------:R0:W0:Y:S01]  /*08e0*/  @!UP4 SYNCS.EXCH.64 URZ, [UR9+0x50], UR6 ;  /* 0x00005006093fc5b2 */ /* 0x0000220008000100 */
[----:B------:R0:W0:Y:S01]  /*08f0*/  @!UP5 SYNCS.EXCH.64 URZ, [UR9+0x58], UR6 ;  /* 0x00005806093fd5b2 */ /* 0x0000220008000100 */
[----:B------:R-:W-:Y:S01]  /*0900*/  NOP ;  /* 0x0000000000007918 */ /* 0x000fe20000000000 */
[----:B-1----:R-:W-:Y:S05]  /*0910*/  @!P2 BRA `(.L_x_3) ;  /* 0x000000000008a947 */ /* 0x002fea0003800000 */
[----:B0-234-:R-:W-:Y:S01]  /*0920*/  UCGABAR_ARV ;  /* 0x00000000000079c7 */ /* 0x01dfe20008000000 */
[----:B------:R-:W-:Y:S05]  /*0930*/  BRA `(.L_x_4) ;  /* 0x0000000000047947 */ /* 0x000fea0003800000 */
.L_x_3:
[----:B0-234-:R-:W-:Y:S01]  /*0940*/  NOP ;  /* 0x0000000000007918 */ /* 0x01dfe20000000000 */
.L_x_4:
[----:B------:R-:W-:Y:S01]  /*0950*/  ULDC.64 UR4, c[0x0][0x598] ;  /* 0x0001660000047ab9 */ /* 0x000fe20000000a00 */
[----:B------:R-:W-:Y:S01]  /*0960*/  ULDC.64 UR36, c[0x0][0x208] ;  /* 0x0000820000247ab9 */ /* 0x000fe20000000a00 */
[----:B------:R-:W-:-:S04]  /*0970*/  ISETP.NE.U32.AND P0, PT, RZ, UR4, PT ;  /* 0x00000004ff007c0c */ /* 0x000fc8000bf05070 */
[----:B------:R-:W-:-:S13]  /*0980*/  ISETP.NE.AND.EX P0, PT, RZ, UR5, PT, P0 ;  /* 0x00000005ff007c0c */ /* 0x000fda000bf05300 */
[----:B------:R-:W-:Y:S05]  /*0990*/  @!P0 BRA `(.L_x_5) ;  /* 0x00000000001c8947 */ /* 0x000fea0003800000 */
[----:B------:R-:W0:Y:S02]  /*09a0*/  LDC.64 R8, c[0x0][0x598] ;  /* 0x00016600ff087b82 */ /* 0x000e240000000a00 */
[----:B0-----:R-:W2:Y:S02]  /*09b0*/  LDG.E.64 R8, desc[UR36][R8.64] ;  /* 0x0000002408087981 */ /* 0x001ea4000c1e1b00 */
[----:B--2---:R-:W-:-:S04]  /*09c0*/  ISETP.NE.U32.AND P0, PT, R8, RZ, PT ;  /* 0x000000ff0800720c */ /* 0x004fc80003f05070 */
[----:B------:R-:W-:-:S13]  /*09d0*/  ISETP.NE.AND.EX P0, PT, R9, RZ, PT, P0 ;  /* 0x000000ff0900720c */ /* 0x000fda0003f05300 */
[----:B------:R-:W-:Y:S05]  /*09e0*/  @!P0 BRA `(.L_x_5) ;  /* 0x0000000000088947 */ /* 0x000fea0003800000 */
[----:B------:R0:W5:Y:S01]  /*09f0*/  LD.E R58, desc[UR36][R8.64] ;  /* 0x00000024083a7980 */ /* 0x000162000c101900 */
[----:B------:R-:W-:Y:S05]  /*0a00*/  BRA `(.L_x_6) ;  /* 0x0000000000247947 */ /* 0x000fea0003800000 */
.L_x_5:
[----:B------:R-:W-:Y:S02]  /*0a10*/  ULDC.64 UR4, c[0x0][0x588] ;  /* 0x0001620000047ab9 */ /* 0x000fe40000000a00 */
[----:B------:R-:W-:-:S04]  /*0a20*/  ISETP.NE.U32.AND P0, PT, RZ, UR4, PT ;  /* 0x00000004ff007c0c */ /* 0x000fc8000bf05070 */
[----:B------:R-:W-:-:S13]  /*0a30*/  ISETP.NE.AND.EX P0, PT, RZ, UR5, PT, P0 ;  /* 0x00000005ff007c0c */ /* 0x000fda000bf05300 */
[----:B------:R-:W-:Y:S05]  /*0a40*/  @!P0 BRA `(.L_x_7) ;  /* 0x00000000000c8947 */ /* 0x000fea0003800000 */
[----:B------:R-:W0:Y:S02]  /*0a50*/  LDC.64 R58, c[0x0][0x588] ;  /* 0x00016200ff3a7b82 */ /* 0x000e240000000a00 */
[----:B0-----:R1:W5:Y:S01]  /*0a60*/  LDG.E R58, desc[UR36][R58.64] ;  /* 0x000000243a3a7981 */ /* 0x001362000c1e1900 */
[----:B------:R-:W-:Y:S05]  /*0a70*/  BRA `(.L_x_6) ;  /* 0x0000000000087947 */ /* 0x000fea0003800000 */
.L_x_7:
[----:B------:R-:W-:Y:S02]  /*0a80*/  ULDC UR4, c[0x0][0x580] ;  /* 0x0001600000047ab9 */ /* 0x000fe40000000800 */
[----:B------:R-:W-:-:S07]  /*0a90*/  IMAD.U32 R58, RZ, RZ, UR4 ;  /* 0x00000004ff3a7e24 */ /* 0x000fce000f8e00ff */
.L_x_6:
[----:B------:R-:W-:Y:S02]  /*0aa0*/  ULDC.64 UR4, c[0x0][0x5a0] ;  /* 0x0001680000047ab9 */ /* 0x000fe40000000a00 */
[----:B------:R-:W-:-:S04]  /*0ab0*/  ISETP.NE.U32.AND P0, PT, RZ, UR4, PT ;  /* 0x00000004ff007c0c */ /* 0x000fc8000bf05070 */
[----:B------:R-:W-:-:S13]  /*0ac0*/  ISETP.NE.AND.EX P0, PT, RZ, UR5, PT, P0 ;  /* 0x00000005ff007c0c */ /* 0x000fda000bf05300 */
[----:B------:R-:W-:Y:S05]  /*0ad0*/  @!P0 BRA `(.L_x_8) ;  /* 0x00000000001c8947 */ /* 0x000fea0003800000 */
[----:B0-----:R-:W0:Y:S02]  /*0ae0*/  LDC.64 R8, c[0x0][0x5a0] ;  /* 0x00016800ff087b82 */ /* 0x001e240000000a00 */
[----:B0-----:R-:W2:Y:S02]  /*0af0*/  LDG.E.64 R8, desc[UR36][R8.64] ;  /* 0x0000002408087981 */ /* 0x001ea4000c1e1b00 */
[----:B--2---:R-:W-:-:S04]  /*0b00*/  ISETP.NE.U32.AND P0, PT, R8, RZ, PT ;  /* 0x000000ff0800720c */ /* 0x004fc80003f05070 */
[----:B------:R-:W-:-:S13]  /*0b10*/  ISETP.NE.AND.EX P0, PT, R9, RZ, PT, P0 ;  /* 0x000000ff0900720c */ /* 0x000fda0003f05300 */
[----:B------:R-:W-:Y:S05]  /*0b20*/  @!P0 BRA `(.L_x_8) ;  /* 0x0000000000088947 */ /* 0x000fea0003800000 */
[----:B-1----:R0:W5:Y:S01]  /*0b30*/  LD.E R59, desc[UR36][R8.64] ;  /* 0x00000024083b7980 */ /* 0x002162000c101900 */
[----:B------:R-:W-:Y:S05]  /*0b40*/  BRA `(.L_x_9) ;  /* 0x0000000000247947 */ /* 0x000fea0003800000 */
.L_x_8:
[----:B------:R-:W-:Y:S02]  /*0b50*/  ULDC.64 UR4, c[0x0][0x590] ;  /* 0x0001640000047ab9 */ /* 0x000fe40000000a00 */
[----:B------:R-:W-:-:S04]  /*0b60*/  ISETP.NE.U32.AND P0, PT, RZ, UR4, PT ;  /* 0x00000004ff007c0c */ /* 0x000fc8000bf05070 */
[----:B------:R-:W-:-:S13]  /*0b70*/  ISETP.NE.AND.EX P0, PT, RZ, UR5, PT, P0 ;  /* 0x00000005ff007c0c */ /* 0x000fda000bf05300 */
[----:B------:R-:W-:Y:S05]  /*0b80*/  @!P0 BRA `(.L_x_10) ;  /* 0x00000000000c8947 */ /* 0x000fea0003800000 */
[----:B0-----:R-:W1:Y:S02]  /*0b90*/  LDC.64 R8, c[0x0][0x590] ;  /* 0x00016400ff087b82 */ /* 0x001e640000000a00 */
[----:B-1----:R1:W5:Y:S01]  /*0ba0*/  LDG.E R59, desc[UR36][R8.64] ;  /* 0x00000024083b7981 */ /* 0x002362000c1e1900 */
[----:B------:R-:W-:Y:S05]  /*0bb0*/  BRA `(.L_x_9) ;  /* 0x0000000000087947 */ /* 0x000fea0003800000 */
.L_x_10:
[----:B------:R-:W-:Y:S02]  /*0bc0*/  ULDC UR4, c[0x0][0x584] ;  /* 0x0001610000047ab9 */ /* 0x000fe40000000800 */
[----:B-1----:R-:W-:-:S07]  /*0bd0*/  IMAD.U32 R59, RZ, RZ, UR4 ;  /* 0x00000004ff3b7e24 */ /* 0x002fce000f8e00ff */
.L_x_9:
[----:B------:R-:W2:Y:S01]  /*0be0*/  LDC R2, c[0x0][0x65c] ;  /* 0x00019700ff027b82 */ /* 0x000ea20000000800 */
[----:B------:R-:W-:Y:S01]  /*0bf0*/  ULDC UR6, c[0x0][0x28c] ;  /* 0x0000a30000067ab9 */ /* 0x000fe20000000800 */
[----:B------:R-:W-:Y:S01]  /*0c00*/  ISETP.NE.AND P0, PT, R10, 0x2, PT ;  /* 0x000000020a00780c */ /* 0x000fe20003f05270 */
[----:B------:R-:W-:Y:S01]  /*0c10*/  UIADD3 UR6, UR6, 0x1f, URZ ;  /* 0x0000001f06067890 */ /* 0x000fe2000fffe03f */
[----:B01----:R-:W-:Y:S01]  /*0c20*/  IMAD.U32 R8, RZ, RZ, UR12 ;  /* 0x0000000cff087e24 */ /* 0x003fe2000f8e00ff */
[----:B------:R-:W-:Y:S01]  /*0c30*/  UMOV UR39, URZ ;  /* 0x0000003f00277c82 */ /* 0x000fe20008000000 */
[----:B------:R-:W-:Y:S01]  /*0c40*/  UMOV UR38, URZ ;  /* 0x0000003f00267c82 */ /* 0x000fe20008000000 */
[----:B------:R-:W-:Y:S01]  /*0c50*/  USHF.R.S32.HI UR7, URZ, 0x1f, UR6 ;  /* 0x0000001f3f077899 */ /* 0x000fe20008011406 */
[----:B------:R-:W-:-:S03]  /*0c60*/  ULDC.64 UR8, c[0x0][0x650] ;  /* 0x0001940000087ab9 */ /* 0x000fc60000000a00 */
[----:B------:R-:W-:-:S04]  /*0c70*/  ULEA.HI UR7, UR7, UR6, URZ, 0x5 ;  /* 0x0000000607077291 */ /* 0x000fc8000f8f283f */
[----:B------:R-:W-:Y:S01]  /*0c80*/  USHF.R.S32.HI UR40, URZ, 0x5, UR7 ;  /* 0x000000053f287899 */ /* 0x000fe20008011407 */
[----:B--2---:R-:W-:-:S13]  /*0c90*/  ISETP.NE.AND P1, PT, R2, 0x1, PT ;  /* 0x000000010200780c */ /* 0x004fda0003f25270 */
[----:B------:R-:W0:Y:S01]  /*0ca0*/  @P1 LDC R17, c[0x0][0x10] ;  /* 0x00000400ff111b82 */ /* 0x000e220000000800 */
[----:B------:R-:W-:Y:S02]  /*0cb0*/  @P1 IMAD.MOV.U32 R7, RZ, RZ, RZ ;  /* 0x000000ffff071224 */ /* 0x000fe400078e00ff */
[----:B------:R-:W-:-:S05]  /*0cc0*/  @P1 IMAD.MOV.U32 R9, RZ, RZ, RZ ;  /* 0x000000ffff091224 */ /* 0x000fca00078e00ff */
[----:B------:R-:W1:Y:S01]  /*0cd0*/  @!P1 LDC R11, c[0x0][0xc] ;  /* 0x00000300ff0b9b82 */ /* 0x000e620000000800 */
[----:B------:R-:W-:Y:S01]  /*0ce0*/  ULDC UR4, c[0x0][0xc] ;  /* 0x0000030000047ab9 */ /* 0x000fe20000000800 */
[----:B------:R-:W-:Y:S02]  /*0cf0*/  ULDC UR5, c[0x0][0x10] ;  /* 0x0000040000057ab9 */ /* 0x000fe40000000800 */
[----:B------:R-:W-:-:S04]  /*0d00*/  UIMAD.WIDE.U32 UR4, UR4, UR5, URZ ;  /* 0x00000005040472a5 */ /* 0x000fc8000f8e003f */
[----:B------:R-:W2:Y:S01]  /*0d10*/  LDC R0, c[0x0][0x14] ;  /* 0x00000500ff007b82 */ /* 0x000ea20000000800 */
[----:B0-----:R-:W-:-:S04]  /*0d20*/  @P1 IMAD.WIDE.U32 R16, R17, UR12, R6 ;  /* 0x0000000c11101c25 */ /* 0x001fc8000f8e0006 */
[----:B------:R-:W-:Y:S02]  /*0d30*/  @P1 IMAD.IADD R17, R17, 0x1, R9 ;  /* 0x0000000111111824 */ /* 0x000fe400078e0209 */
[----:B------:R-:W-:Y:S02]  /*0d40*/  IMAD.MOV.U32 R9, RZ, RZ, RZ ;  /* 0x000000ffff097224 */ /* 0x000fe400078e00ff */
[----:B-1----:R-:W-:-:S04]  /*0d50*/  @!P1 IMAD.WIDE.U32 R8, R6, R11, R8 ;  /* 0x0000000b06089225 */ /* 0x002fc800078e0008 */
[----:B------:R-:W-:Y:S02]  /*0d60*/  @!P1 IMAD.MOV.U32 R16, RZ, RZ, R8 ;  /* 0x000000ffff109224 */ /* 0x000fe400078e0008 */
[----:B--2---:R-:W-:-:S04]  /*0d70*/  IMAD.WIDE.U32 R12, R0, UR4, RZ ;  /* 0x00000004000c7c25 */ /* 0x004fc8000f8e00ff */
[----:B------:R-:W-:Y:S01]  /*0d80*/  IMAD R10, R0, UR5, RZ ;  /* 0x00000005000a7c24 */ /* 0x000fe2000f8e02ff */
[----:B------:R0:W-:Y:S01]  /*0d90*/  STL.64 [R1], R12 ;  /* 0x0000000c01007387 */ /* 0x0001e20000100a00 */
[----:B------:R-:W-:Y:S02]  /*0da0*/  @!P1 IMAD.MOV.U32 R17, RZ, RZ, R9 ;  /* 0x000000ffff119224 */ /* 0x000fe400078e0009 */
[----:B------:R-:W-:Y:S01]  /*0db0*/  IMAD.IADD R0, R13, 0x1, R10 ;  /* 0x000000010d007824 */ /* 0x000fe200078e020a */
[----:B------:R-:W-:Y:S06]  /*0dc0*/  @P0 BRA `(.L_x_11) ;  /* 0x0000000000200947 */ /* 0x000fec0003800000 */
[----:B------:R-:W-:Y:S01]  /*0dd0*/  UISETP.GE.U32.AND UP0, UPT, UR40, 0x3, UPT ;  /* 0x000000032800788c */ /* 0x000fe2000bf06070 */
[----:B------:R-:W-:Y:S01]  /*0de0*/  IADD3 R16, P0, R16, R12, RZ ;  /* 0x0000000c10107210 */ /* 0x000fe20007f1e0ff */
[----:B------:R-:W-:Y:S01]  /*0df0*/  UIMAD.WIDE.U32 UR4, UR40, -0x55555555, URZ ;  /* 0xaaaaaaab280478a5 */ /* 0x000fe2000f8e003f */
[----:B------:R-:W-:-:S03]  /*0e00*/  UMOV UR38, URZ ;  /* 0x0000003f00267c82 */ /* 0x000fc60008000000 */
[----:B------:R-:W-:Y:S01]  /*0e10*/  USHF.R.U32.HI UR4, URZ, 0x1, UR5 ;  /* 0x000000013f047899 */ /* 0x000fe20008011605 */
[----:B------:R-:W-:-:S03]  /*0e20*/  IMAD.X R17, R0, 0x1, R17, P0 ;  /* 0x0000000100117824 */ /* 0x000fc600000e0611 */
[----:B------:R-:W-:Y:S02]  /*0e30*/  UIMAD UR39, UR4, -0x3, UR40 ;  /* 0xfffffffd042778a4 */ /* 0x000fe4000f8e0228 */
[----:B------:R-:W-:-:S12]  /*0e40*/  @UP0 ULOP3.LUT UR38, UR4, 0x1, URZ, 0xc0, !UPT ;  /* 0x0000000104260892 */ /* 0x000fd8000f8ec03f */
.L_x_11:
[----:B------:R-:W-:Y:S01]  /*0e50*/  ISETP.GE.U32.AND P0, PT, R16, UR8, PT ;  /* 0x0000000810007c0c */ /* 0x000fe2000bf06070 */
[----:B------:R-:W-:Y:S01]  /*0e60*/  IMAD.MOV.U32 R22, RZ, RZ, -0x1 ;  /* 0xffffffffff167424 */ /* 0x000fe200078e00ff */
[----:B------:R-:W-:Y:S01]  /*0e70*/  PRMT R8, RZ, 0x7610, R8 ;  /* 0x00007610ff087816 */ /* 0x000fe20000000008 */
[----:B------:R-:W-:Y:S01]  /*0e80*/  IMAD.MOV.U32 R19, RZ, RZ, -0x1 ;  /* 0xffffffffff137424 */ /* 0x000fe200078e00ff */
[----:B------:R-:W-:Y:S01]  /*0e90*/  ISETP.GE.U32.AND.EX P0, PT, R17, UR9, PT, P0 ;  /* 0x0000000911007c0c */ /* 0x000fe2000bf06100 */
[----:B------:R-:W-:-:S12]  /*0ea0*/  IMAD.MOV.U32 R18, RZ, RZ, -0x1 ;  /* 0xffffffffff127424 */ /* 0x000fd800078e00ff */
[----:B------:R-:W-:Y:S05]  /*0eb0*/  @P0 BRA `(.L_x_12) ;  /* 0x0000000400240947 */ /* 0x000fea0003800000 */
[----:B------:R-:W1:Y:S01]  /*0ec0*/  LDC.64 R18, c[0x0][0x628] ;  /* 0x00018a00ff127b82 */ /* 0x000e620000000a00 */
[----:B------:R-:W-:Y:S02]  /*0ed0*/  IMAD.MOV.U32 R8, RZ, RZ, R16 ;  /* 0x000000ffff087224 */ /* 0x000fe400078e0010 */
[----:B------:R-:W-:-:S05]  /*0ee0*/  IMAD.MOV.U32 R9, RZ, RZ, R17 ;  /* 0x000000ffff097224 */ /* 0x000fca00078e0011 */
[----:B------:R-:W2:Y:S08]  /*0ef0*/  LDC R22, c[0x0][0x630] ;  /* 0x00018c00ff167b82 */ /* 0x000eb00000000800 */
[----:B------:R-:W3:Y:S01]  /*0f00*/  LDC.64 R26, c[0x0][0x620] ;  /* 0x00018800ff1a7b82 */ /* 0x000ee20000000a00 */
[----:B-1----:R-:W-:-:S04]  /*0f10*/  ISETP.NE.U32.AND P0, PT, R18, RZ, PT ;  /* 0x000000ff1200720c */ /* 0x002fc80003f05070 */
[----:B------:R-:W-:-:S13]  /*0f20*/  ISETP.NE.AND.EX P0, PT, R19, RZ, PT, P0 ;  /* 0x000000ff1300720c */ /* 0x000fda0003f05300 */
[----:B--23--:R-:W-:Y:S05]  /*0f30*/  @!P0 BRA `(.L_x_13) ;  /* 0x0000000000288947 */ /* 0x00cfea0003800000 */
[----:B0-----:R-:W0:Y:S02]  /*0f40*/  LDC R13, c[0x0][0x634] ;  /* 0x00018d00ff0d7b82 */ /* 0x001e240000000800 */
[----:B0-----:R-:W-:-:S05]  /*0f50*/  IADD3 R13, P0, R16, R13, RZ ;  /* 0x0000000d100d7210 */ /* 0x001fca0007f1e0ff */
[----:B------:R-:W-:-:S04]  /*0f60*/  IMAD.X R15, RZ, RZ, R17, P0 ;  /* 0x000000ffff0f7224 */ /* 0x000fc800000e0611 */
[----:B------:R-:W-:-:S04]  /*0f70*/  IMAD.WIDE.U32 R8, R15, R18, RZ ;  /* 0x000000120f087225 */ /* 0x000fc800078e00ff */
[----:B------:R-:W-:-:S04]  /*0f80*/  IMAD.WIDE.U32 R10, P0, R13, R19, R8 ;  /* 0x000000130d0a7225 */ /* 0x000fc80007800008 */
[----:B------:R-:W-:-:S04]  /*0f90*/  IMAD.WIDE.U32 R8, R13, R18, RZ ;  /* 0x000000120d087225 */ /* 0x000fc800078e00ff */
[----:B------:R-:W-:Y:S01]  /*0fa0*/  IMAD.X R13, RZ, RZ, RZ, P0 ;  /* 0x000000ffff0d7224 */ /* 0x000fe200000e06ff */
[----:B------:R-:W-:Y:S01]  /*0fb0*/  IADD3 RZ, P0, R9, R10, RZ ;  /* 0x0000000a09ff7210 */ /* 0x000fe20007f1e0ff */
[----:B------:R-:W-:-:S04]  /*0fc0*/  IMAD.MOV.U32 R12, RZ, RZ, R11 ;  /* 0x000000ffff0c7224 */ /* 0x000fc800078e000b */
[----:B------:R-:W-:-:S08]  /*0fd0*/  IMAD.WIDE.U32.X R8, R15, R19, R12, P0 ;  /* 0x000000130f087225 */ /* 0x000fd000000e040c */
.L_x_13:
[----:B------:R-:W1:Y:S01]  /*0fe0*/  LDC.64 R28, c[0x0][0x640] ;  /* 0x00019000ff1c7b82 */ /* 0x000e620000000a00 */
[-CC-:B------:R-:W-:Y:S01]  /*0ff0*/  SHF.R.U64 R32, R8, R22.reuse, R9.reuse ;  /* 0x0000001608207219 */ /* 0x180fe20000001209 */
[----:B------:R-:W-:Y:S01]  /*1000*/  IMAD.MOV.U32 R31, RZ, RZ, 0x1 ;  /* 0x00000001ff1f7424 */ /* 0x000fe200078e00ff */
[----:B------:R-:W-:Y:S02]  /*1010*/  SHF.R.U32.HI R8, RZ, R22, R9 ;  /* 0x00000016ff087219 */ /* 0x000fe40000011609 */
[----:B------:R-:W-:-:S03]  /*1020*/  IADD3 R11, P0, RZ, -R32, RZ ;  /* 0x80000020ff0b7210 */ /* 0x000fc60007f1e0ff */
[----:B0-----:R-:W0:Y:S02]  /*1030*/  LDC R12, c[0x0][0x618] ;  /* 0x00018600ff0c7b82 */ /* 0x001e240000000800 */
[----:B------:R-:W-:-:S04]  /*1040*/  IMAD.X R9, RZ, RZ, ~R8, P0 ;  /* 0x000000ffff097224 */ /* 0x000fc800000e0e08 */
[-C--:B------:R-:W-:Y:S02]  /*1050*/  IMAD R10, R9, R26.reuse, RZ ;  /* 0x0000001a090a7224 */ /* 0x080fe400078e02ff */
[----:B------:R-:W2:Y:S01]  /*1060*/  LDC R13, c[0x0][0x608] ;  /* 0x00018200ff0d7b82 */ /* 0x000ea20000000800 */
[----:B------:R-:W-:-:S04]  /*1070*/  IMAD.WIDE.U32 R8, R11, R26, R16 ;  /* 0x0000001a0b087225 */ /* 0x000fc800078e0010 */
[----:B------:R-:W-:-:S03]  /*1080*/  IMAD R11, R11, R27, R10 ;  /* 0x0000001b0b0b7224 */ /* 0x000fc600078e020a */
[----:B------:R-:W3:Y:S01]  /*1090*/  LDC R18, c[0x0][0x658] ;  /* 0x00019600ff127b82 */ /* 0x000ee20000000800 */
[----:B------:R-:W-:Y:S01]  /*10a0*/  IMAD.IADD R9, R9, 0x1, R11 ;  /* 0x0000000109097824 */ /* 0x000fe200078e020b */
[----:B-1----:R-:W-:Y:S01]  /*10b0*/  ISETP.NE.U32.AND P0, PT, R28, RZ, PT ;  /* 0x000000ff1c00720c */ /* 0x002fe20003f05070 */
[----:B------:R-:W-:-:S03]  /*10c0*/  IMAD.MOV.U32 R11, RZ, RZ, -0x1 ;  /* 0xffffffffff0b7424 */ /* 0x000fc600078e00ff */
[----:B------:R-:W-:Y:S02]  /*10d0*/  ISETP.NE.AND.EX P0, PT, R29, RZ, PT, P0 ;  /* 0x000000ff1d00720c */ /* 0x000fe40003f05300 */
[----:B------:R-:W1:Y:S01]  /*10e0*/  LDC R27, c[0x0][0x600] ;  /* 0x00018000ff1b7b82 */ /* 0x000e620000000800 */
[-CC-:B0-----:R-:W-:Y:S02]  /*10f0*/  SHF.R.U64 R25, R8, R12.reuse, R9.reuse ;  /* 0x0000000c08197219 */ /* 0x181fe40000001209 */
[----:B------:R-:W-:-:S05]  /*1100*/  SHF.R.U32.HI R8, RZ, R12, R9 ;  /* 0x0000000cff087219 */ /* 0x000fca0000011609 */
[----:B------:R-:W0:Y:S01]  /*1110*/  LDC R22, c[0x0][0x648] ;  /* 0x00019200ff167b82 */ /* 0x000e220000000800 */
[-CC-:B--2---:R-:W-:Y:S02]  /*1120*/  SHF.R.U64 R34, R25, R13.reuse, R8.reuse ;  /* 0x0000000d19227219 */ /* 0x184fe40000001208 */
[----:B------:R-:W-:-:S05]  /*1130*/  SHF.R.U32.HI R9, RZ, R13, R8 ;  /* 0x0000000dff097219 */ /* 0x000fca0000011608 */
[----:B------:R-:W2:Y:S01]  /*1140*/  LDC R26, c[0x0][0x638] ;  /* 0x00018e00ff1a7b82 */ /* 0x000ea20000000800 */
[-C--:B---3--:R-:W-:Y:S02]  /*1150*/  SHF.L.U32 R8, R11, R18.reuse, RZ ;  /* 0x000000120b087219 */ /* 0x088fe400000006ff */
[--C-:B------:R-:W-:Y:S02]  /*1160*/  SHF.R.U64 R36, R34, R18, R9.reuse ;  /* 0x0000001222247219 */ /* 0x100fe40000001209 */
[----:B------:R-:W-:Y:S02]  /*1170*/  LOP3.LUT R15, RZ, R8, RZ, 0x33, !PT ;  /* 0x00000008ff0f7212 */ /* 0x000fe400078e33ff */
[----:B------:R-:W-:Y:S01]  /*1180*/  SHF.R.U32.HI R9, RZ, R18, R9 ;  /* 0x00000012ff097219 */ /* 0x000fe20000011609 */
[----:B------:R-:W3:Y:S01]  /*1190*/  LDC R30, c[0x0][0x610] ;  /* 0x00018400ff1e7b82 */ /* 0x000ee20000000800 */
[----:B------:R-:W-:Y:S01]  /*11a0*/  IMAD.MOV.U32 R8, RZ, RZ, R36 ;  /* 0x000000ffff087224 */ /* 0x000fe200078e0024 */
[----:B------:R-:W-:Y:S06]  /*11b0*/  @!P0 BRA `(.L_x_14) ;  /* 0x0000000000288947 */ /* 0x000fec0003800000 */
[----:B------:R-:W4:Y:S02]  /*11c0*/  LDC R13, c[0x0][0x64c] ;  /* 0x00019300ff0d7b82 */ /* 0x000f240000000800 */
[----:B----4-:R-:W-:-:S05]  /*11d0*/  IADD3 R13, P0, R36, R13, RZ ;  /* 0x0000000d240d7210 */ /* 0x010fca0007f1e0ff */
        /* <DEDUP_REMOVED lines=8> */
.L_x_14:
[----:B0-----:R-:W-:Y:S01]  /*1260*/  SHF.R.U64 R9, R8, R22, R9 ;  /* 0x0000001608097219 */ /* 0x001fe20000001209 */
[----:B-1----:R-:W-:Y:S01]  /*1270*/  VIADD R10, R27, 0xffffffff ;  /* 0xffffffff1b0a7836 */ /* 0x002fe20000000000 */
[----:B------:R-:W-:Y:S01]  /*1280*/  SHF.L.U32 R7, R31, R18, RZ ;  /* 0x000000121f077219 */ /* 0x000fe200000006ff */
[----:B------:R-:W-:Y:S01]  /*1290*/  @P1 IMAD R20, R21, R24, R6 ;  /* 0x0000001815141224 */ /* 0x000fe200078e0206 */
[----:B------:R-:W-:Y:S01]  /*12a0*/  LOP3.LUT R8, R34, R15, RZ, 0xc0, !PT ;  /* 0x0000000f22087212 */ /* 0x000fe200078ec0ff */
[----:B------:R-:W-:Y:S01]  /*12b0*/  IMAD.MOV R11, RZ, RZ, -R9 ;  /* 0x000000ffff0b7224 */ /* 0x000fe200078e0a09 */
[----:B------:R-:W-:Y:S01]  /*12c0*/  LOP3.LUT R10, R25, R10, RZ, 0xc0, !PT ;  /* 0x0000000a190a7212 */ /* 0x000fe200078ec0ff */
[----:B------:R-:W-:Y:S02]  /*12d0*/  IMAD.MOV.U32 R18, RZ, RZ, R32 ;  /* 0x000000ffff127224 */ /* 0x000fe400078e0020 */
[----:B------:R-:W-:Y:S02]  /*12e0*/  IMAD R7, R7, R9, R8 ;  /* 0x0000000907077224 */ /* 0x000fe400078e0208 */
[----:B--2---:R-:W-:-:S02]  /*12f0*/  IMAD R6, R11, R26, R36 ;  /* 0x0000001a0b067224 */ /* 0x004fc400078e0224 */
[----:B---3--:R-:W-:Y:S02]  /*1300*/  IMAD R22, R7, R30, R20 ;  /* 0x0000001e07167224 */ /* 0x008fe400078e0214 */
[----:B------:R-:W-:Y:S02]  /*1310*/  IMAD R7, R6, R27, R10 ;  /* 0x0000001b06077224 */ /* 0x000fe400078e020a */
[----:B------:R-:W-:-:S03]  /*1320*/  IMAD.MOV.U32 R8, RZ, RZ, 0x1 ;  /* 0x00000001ff087424 */ /* 0x000fc600078e00ff */
[----:B------:R-:W-:Y:S02]  /*1330*/  SEL R19, R7, R22, !P1 ;  /* 0x0000001607137207 */ /* 0x000fe40004800000 */
[----:B------:R-:W-:-:S07]  /*1340*/  SEL R22, R22, R7, !P1 ;  /* 0x0000000716167207 */ /* 0x000fce0004800000 */
.L_x_12:
[----:B------:R-:W-:Y:S05]  /*1350*/  @!P2 BRA `(.L_x_15) ;  /* 0x00000000000ca947 */ /* 0x000fea0003800000 */
[----:B------:R-:W-:Y:S01]  /*1360*/  UCGABAR_WAIT ;  /* 0x0000000000007dc7 */ /* 0x000fe20008000000 */
[----:B------:R-:W-:Y:S01]  /*1370*/  CCTL.IVALL ;  /* 0x00000000ff00798f */ /* 0x000fe20002000000 */
[----:B------:R-:W-:Y:S05]  /*1380*/  BRA `(.L_x_16) ;  /* 0x0000000000047947 */ /* 0x000fea0003800000 */
.L_x_15:
[----:B------:R-:W-:Y:S06]  /*1390*/  BAR.SYNC.DEFER_BLOCKING 0x0 ;  /* 0x0000000000007b1d */ /* 0x000fec0000010000 */
.L_x_16:
[----:B------:R-:W-:Y:S05]  /*13a0*/  @!P4 BRA `(.L_x_17) ;  /* 0x0000002c00dcc947 */ /* 0x000fea0003800000 */
[----:B------:R-:W-:-:S13]  /*13b0*/  ISETP.GT.U32.AND P0, PT, R33, 0x1, PT ;  /* 0x000000012100780c */ /* 0x000fda0003f04070 */
[----:B------:R-:W-:Y:S05]  /*13c0*/  @P0 EXIT ;  /* 0x000000000000094d */ /* 0x000fea0003800000 */
.L_x_18:
[----:B------:R-:W-:-:S08]  /*13d0*/  NOP ;  /* 0x0000000000007918 */ /* 0x000fd00000000000 */
[----:B------:R-:W1:Y:S02]  /*13e0*/  USETMAXREG.TRY_ALLOC.CTAPOOL UP0, 0xe8 ;  /* 0x000000e8000079c8 */ /* 0x000e640008000600 */
[----:B-1----:R-:W-:-:S13]  /*13f0*/  PLOP3.LUT P0, PT, PT, PT, UP0, 0x80, 0x0 ;  /* 0x000000000000781c */ /* 0x002fda0003f0f008 */
[----:B------:R-:W-:Y:S05]  /*1400*/  @!P0 BRA `(.L_x_18) ;  /* 0xfffffffc00f08947 */ /* 0x000fea000383ffff */
[----:B------:R-:W-:-:S13]  /*1410*/  LOP3.LUT P0, RZ, R8, 0xff, RZ, 0xc0, !PT ;  /* 0x000000ff08ff7812 */ /* 0x000fda000780c0ff */
[----:B------:R-:W-:Y:S05]  /*1420*/  @!P0 EXIT ;  /* 0x000000000000894d */ /* 0x000fea0003800000 */
[----:B------:R-:W2:Y:S01]  /*1430*/  LDL.64 R10, [R1] ;  /* 0x00000000010a7983 */ /* 0x000ea20000100a00 */
[----:B------:R-:W1:Y:S01]  /*1440*/  S2UR UR4, SR_CgaCtaId ;  /* 0x00000000000479c3 */ /* 0x000e620000008800 */
[CC--:B------:R-:W-:Y:S01]  /*1450*/  LEA.HI R5, R3.reuse, R4.reuse, RZ, 0x2 ;  /* 0x0000000403057211 */ /* 0x0c0fe200078f10ff */
[----:B------:R-:W-:Y:S01]  /*1460*/  UMOV UR41, 0x400 ;  /* 0x0000040000297882 */ /* 0x000fe20000000000 */
[----:B------:R-:W-:Y:S01]  /*1470*/  LEA.HI R3, R3, R4, RZ, 0x5 ;  /* 0x0000000403037211 */ /* 0x000fe200078f28ff */
[----:B------:R-:W-:Y:S01]  /*1480*/  UISETP.LT.AND UP0, UPT, UR40, 0x1, UPT ;  /* 0x000000012800788c */ /* 0x000fe2000bf01270 */
[--C-:B------:R-:W-:Y:S01]  /*1490*/  SHF.R.S32.HI R60, RZ, 0x2, R5.reuse ;  /* 0x00000002ff3c7819 */ /* 0x100fe20000011405 */
[----:B------:R-:W-:Y:S01]  /*14a0*/  UIADD3 UR5, UR43, -0x1, URZ ;  /* 0xffffffff2b057890 */ /* 0x000fe2000fffe03f */
[----:B------:R-:W-:Y:S01]  /*14b0*/  SHF.R.S32.HI R7, RZ, 0x1f, R5 ;  /* 0x0000001fff077819 */ /* 0x000fe20000011405 */
[----:B------:R-:W3:Y:S01]  /*14c0*/  LDC R64, c[0x0][0x658] ;  /* 0x00019600ff407b82 */ /* 0x000ee20000000800 */
[----:B------:R-:W-:Y:S01]  /*14d0*/  SHF.R.S32.HI R3, RZ, 0x5, R3 ;  /* 0x00000005ff037819 */ /* 0x000fe20000011403 */
[----:B------:R-:W-:Y:S01]  /*14e0*/  USEL UR42, UR40, 0x1, UP0 ;  /* 0x00000001282a7887 */ /* 0x000fe20008000000 */
[----:B------:R-:W-:Y:S01]  /*14f0*/  LEA.HI R7, R7, R60, RZ, 0x3 ;  /* 0x0000003c07077211 */ /* 0x000fe200078f18ff */
[----:B------:R-:W-:Y:S01]  /*1500*/  UISETP.NE.AND UP0, UPT, UR5, URZ, UPT ;  /* 0x0000003f0500728c */ /* 0x000fe2000bf05270 */
[----:B------:R-:W-:Y:S01]  /*1510*/  LOP3.LUT R5, R5, 0xfffffffc, RZ, 0xc0, !PT ;  /* 0xfffffffc05057812 */ /* 0x000fe200078ec0ff */
[----:B------:R-:W-:Y:S01]  /*1520*/  ULDC UR8, c[0x0][0x284] ;  /* 0x0000a10000087ab9 */ /* 0x000fe20000000800 */
[----:B------:R-:W-:Y:S01]  /*1530*/  LOP3.LUT R7, R7, 0xfffffff8, RZ, 0xc0, !PT ;  /* 0xfffffff807077812 */ /* 0x000fe200078ec0ff */
[----:B------:R-:W4:Y:S01]  /*1540*/  LDC R6, c[0x0][0x288] ;  /* 0x0000a200ff067b82 */ /* 0x000f220000000800 */
[----:B------:R-:W-:Y:S01]  /*1550*/  USEL UR7, URZ, 0x1, UP0 ;  /* 0x000000013f077887 */ /* 0x000fe20008000000 */
[----:B------:R-:W-:Y:S01]  /*1560*/  IMAD.IADD R5, R4, 0x1, -R5 ;  /* 0x0000000104057824 */ /* 0x000fe200078e0a05 */
[----:B------:R-:W-:Y:S01]  /*1570*/  USHF.L.U32 UR47, UR40, 0x1, URZ ;  /* 0x00000001282f7899 */ /* 0x000fe2000800063f */
[----:B------:R-:W-:Y:S01]  /*1580*/  IMAD.IADD R60, R60, 0x1, -R7 ;  /* 0x000000013c3c7824 */ /* 0x000fe200078e0a07 */
[----:B------:R-:W-:Y:S01]  /*1590*/  UIADD3 UR42, -UR42, UR40, URZ ;  /* 0x000000282a2a7290 */ /* 0x000fe2000fffe13f */
[----:B------:R-:W-:Y:S01]  /*15a0*/  IMAD.MOV.U32 R7, RZ, RZ, 0x1 ;  /* 0x00000001ff077424 */ /* 0x000fe200078e00ff */
[----:B-1----:R-:W-:-:S02]  /*15b0*/  ULEA UR41, UR4, UR41, 0x18 ;  /* 0x0000002904297291 */ /* 0x002fc4000f8ec03f */
[--C-:B------:R-:W-:Y:S01]  /*15c0*/  SHF.R.S32.HI R61, RZ, 0x1f, R60.reuse ;  /* 0x0000001fff3d7819 */ /* 0x100fe2000001143c */
[--C-:B------:R-:W-:Y:S01]  /*15d0*/  IMAD R68, R3, -0x10, -R60.reuse ;  /* 0xfffffff003447824 */ /* 0x100fe200078e0a3c */
[----:B------:R-:W-:Y:S01]  /*15e0*/  USHF.L.U32 UR4, UR5, 0x3, URZ ;  /* 0x0000000305047899 */ /* 0x000fe2000800063f */
[----:B------:R-:W-:Y:S01]  /*15f0*/  IMAD.SHL.U32 R62, R5, 0x2, RZ ;  /* 0x00000002053e7824 */ /* 0x000fe200078e00ff */
[----:B------:R-:W-:Y:S01]  /*1600*/  UIADD3 UR5, UR41, 0x100, URZ ;  /* 0x0000010029057890 */ /* 0x000fe2000fffe03f */
[----:B------:R-:W-:Y:S01]  /*1610*/  IMAD.WIDE R60, R3, 0x10, R60 ;  /* 0x00000010033c7825 */ /* 0x000fe200078e023c */
[----:B------:R-:W-:Y:S02]  /*1620*/  UIADD3 UR6, UR41, 0x1900, URZ ;  /* 0x0000190029067890 */ /* 0x000fe4000fffe03f */
[----:B------:R-:W-:Y:S01]  /*1630*/  USHF.R.U32.HI UR5, URZ, 0x4, UR5 ;  /* 0x000000043f057899 */ /* 0x000fe20008011605 */
[----:B------:R-:W-:Y:S01]  /*1640*/  IMAD.MOV.U32 R3, RZ, RZ, -0x1 ;  /* 0xffffffffff037424 */ /* 0x000fe200078e00ff */
[----:B------:R-:W-:Y:S01]  /*1650*/  USHF.R.U32.HI UR6, URZ, 0x4, UR6 ;  /* 0x000000043f067899 */ /* 0x000fe20008011606 */
[----:B------:R-:W-:Y:S01]  /*1660*/  IMAD.U32 R70, RZ, RZ, UR7 ;  /* 0x00000007ff467e24 */ /* 0x000fe2000f8e00ff */
[----:B------:R-:W-:Y:S01]  /*1670*/  UIADD3 UR48, UR41, 0x40, URZ ;  /* 0x0000004029307890 */ /* 0x000fe2000fffe03f */
[----:B------:R-:W-:Y:S01]  /*1680*/  SHF.R.S32.HI R63, RZ, 0x1f, R62 ;  /* 0x0000001fff3f7819 */ /* 0x000fe2000001143e */
[----:B------:R-:W-:Y:S01]  /*1690*/  ULOP3.LUT UR4, UR4, 0x8, URZ, 0xc0, !UPT ;  /* 0x0000000804047892 */ /* 0x000fe2000f8ec03f */
[-C--:B---3--:R-:W-:Y:S01]  /*16a0*/  SHF.L.U32 R3, R3, R64.reuse, RZ ;  /* 0x0000004003037219 */ /* 0x088fe200000006ff */
[----:B------:R-:W-:Y:S01]  /*16b0*/  ULOP3.LUT UR5, UR5, 0x3fff, URZ, 0xc0, !UPT ;  /* 0x00003fff05057892 */ /* 0x000fe2000f8ec03f */
[----:B------:R-:W-:Y:S01]  /*16c0*/  SHF.L.U32 R64, R7, R64, RZ ;  /* 0x0000004007407219 */ /* 0x000fe200000006ff */
[----:B------:R-:W-:Y:S01]  /*16d0*/  ULOP3.LUT UR6, UR6, 0x3fff, URZ, 0xc0, !UPT ;  /* 0x00003fff06067892 */ /* 0x000fe2000f8ec03f */
[----:B----4-:R-:W-:Y:S01]  /*16e0*/  IMAD R65, R5, -0x2, R6 ;  /* 0xfffffffe05417824 */ /* 0x010fe200078e0206 */
[----:B------:R-:W-:Y:S01]  /*16f0*/  LOP3.LUT R67, RZ, R3, RZ, 0x33, !PT ;  /* 0x00000003ff437212 */ /* 0x000fe200078e33ff */
[----:B------:R-:W-:Y:S01]  /*1700*/  VIADD R68, R68, UR8 ;  /* 0x0000000844447c36 */ /* 0x000fe20008000000 */
[----:B------:R-:W-:-:S02]  /*1710*/  ULEA UR43, UR43, UR48, 0x3 ;  /* 0x000000302b2b7291 */ /* 0x000fc4000f8e183f */
[----:B------:R-:W-:Y:S02]  /*1720*/  ULOP3.LUT UR49, UR4, 0x8, URZ, 0x3c, !UPT ;  /* 0x0000000804317892 */ /* 0x000fe4000f8e3c3f */
[----:B------:R-:W-:Y:S02]  /*1730*/  ULOP3.LUT UR44, UR4, 0x18, URZ, 0x3c, !UPT ;  /* 0x00000018042c7892 */ /* 0x000fe4000f8e3c3f */
[----:B------:R-:W-:Y:S02]  /*1740*/  ULOP3.LUT UR45, UR5, 0x10000, URZ, 0xfc, !UPT ;  /* 0x00010000052d7892 */ /* 0x000fe4000f8efc3f */
[----:B------:R-:W-:Y:S01]  /*1750*/  ULOP3.LUT UR46, UR6, 0x10000, URZ, 0xfc, !UPT ;  /* 0x00010000062e7892 */ /* 0x000fe2000f8efc3f */
[----:B--2---:R-:W-:-:S11]  /*1760*/  SHF.L.U64.HI R66, R10, 0x1, R0 ;  /* 0x000000010a427819 */ /* 0x004fd60000010200 */
.L_x_106:
[----:B------:R-:W-:-:S04]  /*1770*/  SHF.L.U32 R0, R70, 0x1f, RZ ;  /* 0x0000001f46007819 */ /* 0x000fc800000006ff */
[----:B------:R-:W1:Y:S02]  /*1780*/  SYNCS.PHASECHK.TRANS64.TRYWAIT P0, [UR43+-0x8], R0 ;  /* 0xfffff800ff0075a7 */ /* 0x000e64000800016b */
[----:B-1----:R-:W-:Y:S05]  /*1790*/  @!P0 BRA `(.L_x_19) ;  /* 0x0000003800c88947 */ /* 0x002fea0003800000 */
.L_x_127:
[----:B------:R-:W-:Y:S02]  /*17a0*/  ULDC UR4, c[0x0][0x28c] ;  /* 0x0000a30000047ab9 */ /* 0x000fe40000000800 */
[----:B------:R-:W-:-:S13]  /*17b0*/  ISETP.LT.AND P0, PT, RZ, UR4, PT ;  /* 0x00000004ff007c0c */ /* 0x000fda000bf01270 */
[----:B------:R-:W-:Y:S05]  /*17c0*/  @P0 BRA `(.L_x_20) ;  /* 0x0000000000400947 */ /* 0x000fea0003800000 */
[----:B-1----:R-:W-:Y:S01]  /*17d0*/  MOV R0, 0x0 ;  /* 0x0000000000007802 */ /* 0x002fe20000000f00 */
[----:B------:R-:W-:Y:S01]  /*17e0*/  ULDC.64 UR4, c[0x4][0x68] ;  /* 0x01001a0000047ab9 */ /* 0x000fe20000000a00 */
[----:B------:R-:W-:Y:S01]  /*17f0*/  ULDC.64 UR6, c[0x4][0x8] ;  /* 0x0100020000067ab9 */ /* 0x000fe20000000a00 */
[----:B------:R-:W-:Y:S01]  /*1800*/  IMAD.U32 R4, RZ, RZ, UR4 ;  /* 0x00000004ff047e24 */ /* 0x000fe2000f8e00ff */
[----:B------:R1:W2:Y:S01]  /*1810*/  LDC.64 R14, c[0x4][R0] ;  /* 0x01000000000e7b82 */ /* 0x0002a20000000a00 */
[----:B------:R-:W-:Y:S01]  /*1820*/  IMAD.U32 R5, RZ, RZ, UR5 ;  /* 0x00000005ff057e24 */ /* 0x000fe2000f8e00ff */
[----:B------:R-:W-:Y:S01]  /*1830*/  ULDC.64 UR4, c[0x4][0x70] ;  /* 0x01001c0000047ab9 */ /* 0x000fe20000000a00 */
[----:B------:R-:W-:Y:S02]  /*1840*/  IMAD.U32 R10, RZ, RZ, UR6 ;  /* 0x00000006ff0a7e24 */ /* 0x000fe4000f8e00ff */
[----:B------:R-:W-:Y:S02]  /*1850*/  IMAD.U32 R6, RZ, RZ, UR4 ;  /* 0x00000004ff067e24 */ /* 0x000fe4000f8e00ff */
[----:B------:R-:W-:-:S02]  /*1860*/  IMAD.U32 R7, RZ, RZ, UR5 ;  /* 0x00000005ff077e24 */ /* 0x000fc4000f8e00ff */
[----:B------:R-:W-:Y:S02]  /*1870*/  IMAD.U32 R11, RZ, RZ, UR7 ;  /* 0x00000007ff0b7e24 */ /* 0x000fe4000f8e00ff */
[----:B------:R-:W-:Y:S02]  /*1880*/  IMAD.MOV.U32 R8, RZ, RZ, 0x1e1 ;  /* 0x000001e1ff087424 */ /* 0x000fe400078e00ff */
[----:B0-----:R-:W-:Y:S02]  /*1890*/  IMAD.MOV.U32 R12, RZ, RZ, 0x1 ;  /* 0x00000001ff0c7424 */ /* 0x001fe400078e00ff */
[----:B-1----:R-:W-:-:S07]  /*18a0*/  IMAD.MOV.U32 R13, RZ, RZ, RZ ;  /* 0x000000ffff0d7224 */ /* 0x002fce00078e00ff */
[----:B------:R-:W-:-:S07]  /*18b0*/  LEPC R20, `(.L_x_20) ;  /* 0x000000001014794e */ /* 0x000fce0000000000 */
[----:B--2--5:R-:W-:Y:S05]  /*18c0*/  CALL.ABS.NOINC R14 ;  /* 0x000000000e007343 */ /* 0x024fea0003c00000 */
.L_x_20:
[----:B-1----:R-:W-:-:S04]  /*18d0*/  LOP3.LUT R0, R23, 0x1, RZ, 0xfc, !PT ;  /* 0x0000000117007812 */ /* 0x002fc800078efcff */
[----:B------:R-:W-:-:S13]  /*18e0*/  ISETP.NE.AND P0, PT, R0, 0x3, PT ;  /* 0x000000030000780c */ /* 0x000fda0003f05270 */
[----:B------:R-:W-:Y:S05]  /*18f0*/  @!P0 BRA `(.L_x_21) ;  /* 0x0000000000048947 */ /* 0x000fea0003800000 */
[----:B------:R-:W-:Y:S01]  /*1900*/  BPT.TRAP 0x1 ;  /* 0x000000040000795c */ /* 0x000fe20000300000 */
.L_x_21:
[----:B------:R-:W-:Y:S02]  /*1910*/  IMAD.U32 R3, RZ, RZ, UR39 ;  /* 0x00000027ff037e24 */ /* 0x000fe4000f8e00ff */
[----:B------:R-:W-:-:S03]  /*1920*/  IMAD.U32 R0, RZ, RZ, UR38 ;  /* 0x00000026ff007e24 */ /* 0x000fc6000f8e00ff */
[----:B------:R-:W-:Y:S02]  /*1930*/  LEA R3, R3, UR41, 0x3 ;  /* 0x0000002903037c11 */ /* 0x000fe4000f8e18ff */
[----:B------:R-:W-:-:S04]  /*1940*/  SHF.L.U32 R0, R0, 0x1f, RZ ;  /* 0x0000001f00007819 */ /* 0x000fc800000006ff */
[----:B------:R1:W2:Y:S01]  /*1950*/  SYNCS.PHASECHK.TRANS64.TRYWAIT P1, [R3+URZ], R0 ;  /* 0x00000000030075a7 */ /* 0x0002a2000802017f */
[----:B------:R-:W-:Y:S05]  /*1960*/  @!P0 BRA `(.L_x_22) ;  /* 0x0000000000048947 */ /* 0x000fea0003800000 */
[----:B------:R-:W-:Y:S01]  /*1970*/  BPT.TRAP 0x1 ;  /* 0x000000040000795c */ /* 0x000fe20000300000 */
.L_x_22:
[----:B--2---:R-:W-:Y:S05]  /*1980*/  @P1 BRA `(.L_x_23) ;  /* 0x0000000000081947 */ /* 0x004fea0003800000 */
[----:B------:R-:W2:Y:S02]  /*1990*/  SYNCS.PHASECHK.TRANS64.TRYWAIT P1, [R3+URZ], R0 ;  /* 0x00000000030075a7 */ /* 0x000ea4000802017f */
[----:B--2---:R-:W-:Y:S05]  /*19a0*/  @!P1 BRA `(.L_x_24) ;  /* 0x00000038005c9947 */ /* 0x004fea0003800000 */
.L_x_23:
[----:B------:R-:W-:Y:S05]  /*19b0*/  WARPSYNC.ALL ;  /* 0x0000000000007948 */ /* 0x000fea0003800000 */
[----:B------:R-:W-:Y:S01]  /*19c0*/  ULEA UR4, UR39, UR45, 0x7 ;  /* 0x0000002d27047291 */ /* 0x000fe2000f8e383f */
[----:B------:R-:W-:Y:S01]  /*19d0*/  WARPGROUP.ARRIVE ;  /* 0x00000000000079c5 */ /* 0x000fe20000000000 */
[----:B------:R-:W-:Y:S01]  /*19e0*/  ULEA UR6, UR39, UR46, 0x7 ;  /* 0x0000002e27067291 */ /* 0x000fe2000f8e383f */
[----:B-12---:R-:W-:Y:S01]  /*19f0*/  IMAD.U32 R0, RZ, RZ, UR42 ;  /* 0x0000002aff007e24 */ /* 0x006fe2000f8e00ff */
[----:B------:R-:W-:Y:S01]  /*1a00*/  UMOV UR5, 0xc0000010 ;  /* 0xc000001000057882 */ /* 0x000fe20000000000 */
[----:B------:R-:W-:-:S03]  /*1a10*/  UMOV UR7, 0xc0000010 ;  /* 0xc000001000077882 */ /* 0x000fc60000000000 */
[----:B------:R-:W-:-:S03]  /*1a20*/  ISETP.GE.AND P1, PT, R0, 0x1, PT ;  /* 0x000000010000780c */ /* 0x000fc60003f26270 */
[----:B------:R-:W-:Y:S03]  /*1a30*/  IGMMA.64x64x32.S8.S8 R24, gdesc[UR4], RZ, !UPT, gsb0 ;  /* 0x01e00000041879f1 */ /* 0x000fe6000c0410ff */
[----:B------:R-:W-:-:S07]  /*1a40*/  WARPGROUP.DEPBAR.LE gsb0, 0x0 ;  /* 0x00008000000079c5 */ /* 0x000fce0000010000 */
[----:B------:R-:W-:Y:S05]  /*1a50*/  @!P1 BRA `(.L_x_25) ;  /* 0x0000000000b89947 */ /* 0x000fea0003800000 */
[----:B------:R-:W-:Y:S01]  /*1a60*/  UIADD3 UR4, UR39, 0x1, URZ ;  /* 0x0000000127047890 */ /* 0x000fe2000fffe03f */
[----:B------:R-:W-:Y:S02]  /*1a70*/  IMAD.U32 R0, RZ, RZ, UR42 ;  /* 0x0000002aff007e24 */ /* 0x000fe4000f8e00ff */
[----:B------:R-:W-:Y:S01]  /*1a80*/  IMAD.U32 R3, RZ, RZ, UR39 ;  /* 0x00000027ff037e24 */ /* 0x000fe2000f8e00ff */
[----:B------:R-:W-:-:S04]  /*1a90*/  UISETP.NE.AND UP0, UPT, UR4, 0x3, UPT ;  /* 0x000000030400788c */ /* 0x000fc8000bf05270 */
[----:B------:R-:W-:Y:S02]  /*1aa0*/  USEL UR5, URZ, 0x1, UP0 ;  /* 0x000000013f057887 */ /* 0x000fe40008000000 */
[----:B------:R-:W-:Y:S02]  /*1ab0*/  USEL UR8, UR4, URZ, UP0 ;  /* 0x0000003f04087287 */ /* 0x000fe40008000000 */
[----:B------:R-:W-:-:S06]  /*1ac0*/  ULOP3.LUT UR5, UR38, UR5, URZ, 0x3c, !UPT ;  /* 0x0000000526057292 */ /* 0x000fcc000f8e3c3f */
[----:B------:R-:W-:-:S07]  /*1ad0*/  IMAD.U32 R6, RZ, RZ, UR5 ;  /* 0x00000005ff067e24 */ /* 0x000fce000f8e00ff */
.L_x_32:
[----:B------:R-:W-:Y:S05]  /*1ae0*/  @!P0 BRA `(.L_x_26) ;  /* 0x0000000000048947 */ /* 0x000fea0003800000 */
[----:B------:R-:W-:Y:S01]  /*1af0*/  BPT.TRAP 0x1 ;  /* 0x000000040000795c */ /* 0x000fe20000300000 */
.L_x_26:
[----:B------:R-:W-:Y:S01]  /*1b00*/  ULEA UR4, UR8, UR41, 0x3 ;  /* 0x0000002908047291 */ /* 0x000fe2000f8e183f */
[----:B------:R-:W-:-:S08]  /*1b10*/  SHF.L.U32 R4, R6, 0x1f, RZ ;  /* 0x0000001f06047819 */ /* 0x000fd000000006ff */
[----:B------:R1:W2:Y:S01]  /*1b20*/  SYNCS.PHASECHK.TRANS64.TRYWAIT P1, [UR4], R4 ;  /* 0x00000004ff0075a7 */ /* 0x0002a20008020144 */
[----:B------:R-:W-:Y:S05]  /*1b30*/  @!P0 BRA `(.L_x_27) ;  /* 0x0000000000048947 */ /* 0x000fea0003800000 */
[----:B------:R-:W-:Y:S01]  /*1b40*/  BPT.TRAP 0x1 ;  /* 0x000000040000795c */ /* 0x000fe20000300000 */
.L_x_27:
[----:B--2---:R-:W-:Y:S05]  /*1b50*/  @P1 BRA `(.L_x_28) ;  /* 0x0000000000081947 */ /* 0x004fea0003800000 */
[----:B------:R-:W2:Y:S02]  /*1b60*/  SYNCS.PHASECHK.TRANS64.TRYWAIT P1, [UR4], R4 ;  /* 0x00000004ff0075a7 */ /* 0x000ea40008020144 */
[----:B--2---:R-:W-:Y:S05]  /*1b70*/  @!P1 BRA `(.L_x_29) ;  /* 0x0000003400fc9947 */ /* 0x004fea0003800000 */
.L_x_28:
[----:B------:R-:W-:Y:S01]  /*1b80*/  ULEA UR4, UR8, UR45, 0x7 ;  /* 0x0000002d08047291 */ /* 0x000fe2000f8e383f */
[----:B------:R-:W-:Y:S01]  /*1b90*/  WARPGROUP.ARRIVE ;  /* 0x00000000000079c5 */ /* 0x000fe20000000000 */
[----:B------:R-:W-:Y:S01]  /*1ba0*/  ULEA UR6, UR8, UR46, 0x7 ;  /* 0x0000002e08067291 */ /* 0x000fe2000f8e383f */
[----:B------:R-:W-:Y:S01]  /*1bb0*/  UMOV UR5, 0xc0000010 ;  /* 0xc000001000057882 */ /* 0x000fe20000000000 */
[----:B------:R-:W-:-:S07]  /*1bc0*/  UMOV UR7, 0xc0000010 ;  /* 0xc000001000077882 */ /* 0x000fce0000000000 */
[----:B------:R-:W-:Y:S03]  /*1bd0*/  IGMMA.64x64x32.S8.S8 R24, gdesc[UR4], R24, gsb0 ;  /* 0x01e00000041879f1 */ /* 0x000fe60008041018 */
[----:B------:R-:W-:Y:S02]  /*1be0*/  WARPGROUP.DEPBAR.LE gsb0, 0x0 ;  /* 0x00008000000079c5 */ /* 0x000fe40000010000 */
[----:B------:R-:W-:Y:S05]  /*1bf0*/  @!P0 BRA `(.L_x_30) ;  /* 0x0000000000048947 */ /* 0x000fea0003800000 */
[----:B------:R-:W-:Y:S01]  /*1c00*/  BPT.TRAP 0x1 ;  /* 0x000000040000795c */ /* 0x000fe20000300000 */
.L_x_30:
[----:B------:R-:W-:-:S13]  /*1c10*/  ISETP.NE.AND P1, PT, R57, RZ, PT ;  /* 0x000000ff3900720c */ /* 0x000fda0003f25270 */
[----:B-12---:R-:W-:-:S05]  /*1c20*/  @P1 LEA R4, R3, UR41, 0x3 ;  /* 0x0000002903041c11 */ /* 0x006fca000f8e18ff */
[----:B------:R-:W-:-:S05]  /*1c30*/  @P1 VIADD R5, R4, 0x18 ;  /* 0x0000001804051836 */ /* 0x000fca0000000000 */
[----:B------:R-:W-:-:S04]  /*1c40*/  @P1 PRMT R5, R56, 0x654, R5 ;  /* 0x0000065438051816 */ /* 0x000fc80000000005 */
[----:B------:R1:W-:Y:S01]  /*1c50*/  @P1 SYNCS.ARRIVE.TRANS64.RED.A1T0 RZ, [R5+URZ], RZ ;  /* 0x000000ff05ff19a7 */ /* 0x0003e2000810043f */
[----:B------:R-:W-:-:S13]  /*1c60*/  ISETP.GT.U32.AND P1, PT, R23, 0x1, PT ;  /* 0x000000011700780c */ /* 0x000fda0003f24070 */
[----:B-1----:R-:W-:Y:S05]  /*1c70*/  @P1 BRA `(.L_x_31) ;  /* 0x0000000000041947 */ /* 0x002fea0003800000 */
[----:B------:R-:W-:Y:S01]  /*1c80*/  BPT.TRAP 0x1 ;  /* 0x000000040000795c */ /* 0x000fe20000300000 */
.L_x_31:
[----:B------:R-:W-:Y:S01]  /*1c90*/  UIADD3 UR8, UR8, 0x1, URZ ;  /* 0x0000000108087890 */ /* 0x000fe2000fffe03f */
[C---:B------:R-:W-:Y:S01]  /*1ca0*/  ISETP.GT.AND P2, PT, R0.reuse, 0x1, PT ;  /* 0x000000010000780c */ /* 0x040fe20003f44270 */
[----:B------:R-:W-:Y:S02]  /*1cb0*/  VIADD R3, R3, 0x1 ;  /* 0x0000000103037836 */ /* 0x000fe40000000000 */
[----:B------:R-:W-:Y:S01]  /*1cc0*/  UISETP.NE.AND UP0, UPT, UR8, 0x3, UPT ;  /* 0x000000030800788c */ /* 0x000fe2000bf05270 */
[----:B------:R-:W-:Y:S02]  /*1cd0*/  VIADD R0, R0, 0xffffffff ;  /* 0xffffffff00007836 */ /* 0x000fe40000000000 */
[C---:B------:R-:W-:Y:S01]  /*1ce0*/  ISETP.NE.AND P1, PT, R3.reuse, 0x3, PT ;  /* 0x000000030300780c */ /* 0x040fe20003f25270 */
[----:B------:R-:W-:Y:S02]  /*1cf0*/  USEL UR4, URZ, 0x1, UP0 ;  /* 0x000000013f047887 */ /* 0x000fe40008000000 */
[----:B------:R-:W-:Y:S01]  /*1d00*/  USEL UR8, UR8, URZ, UP0 ;  /* 0x0000003f08087287 */ /* 0x000fe20008000000 */
[----:B------:R-:W-:-:S03]  /*1d10*/  SEL R3, R3, RZ, P1 ;  /* 0x000000ff03037207 */ /* 0x000fc60000800000 */
[----:B------:R-:W-:Y:S01]  /*1d20*/  LOP3.LUT R6, R6, UR4, RZ, 0x3c, !PT ;  /* 0x0000000406067c12 */ /* 0x000fe2000f8e3cff */
[----:B------:R-:W-:Y:S07]  /*1d30*/  @P2 BRA `(.L_x_32) ;  /* 0xfffffffc00682947 */ /* 0x000fee000383ffff */
.L_x_25:
[----:B------:R-:W1:Y:S01]  /*1d40*/  LDC R0, c[0x0][0x28c] ;  /* 0x0000a300ff007b82 */ /* 0x000e620000000800 */
[----:B------:R-:W-:-:S04]  /*1d50*/  IMAD.U32 R3, RZ, RZ, UR49 ;  /* 0x00000031ff037e24 */ /* 0x000fc8000f8e00ff */
[----:B------:R2:W-:Y:S01]  /*1d60*/  SYNCS.ARRIVE.TRANS64.A1T0 RZ, [R3+UR48], RZ ;  /* 0x000000ff03ff79a7 */ /* 0x0005e20008100030 */
[----:B-1----:R-:W-:-:S13]  /*1d70*/  ISETP.GE.AND P1, PT, R0, 0x1, PT ;  /* 0x000000010000780c */ /* 0x002fda0003f26270 */
[----:B--2---:R-:W-:Y:S05]  /*1d80*/  @!P1 BRA `(.L_x_33) ;  /* 0x0000000000449947 */ /* 0x004fea0003800000 */
[----:B------:R-:W-:Y:S05]  /*1d90*/  @!P0 BRA `(.L_x_34) ;  /* 0x0000000000048947 */ /* 0x000fea0003800000 */
[----:B------:R-:W-:Y:S01]  /*1da0*/  BPT.TRAP 0x1 ;  /* 0x000000040000795c */ /* 0x000fe20000300000 */
.L_x_34:
[----:B------:R-:W-:-:S13]  /*1db0*/  ISETP.NE.AND P0, PT, R57, RZ, PT ;  /* 0x000000ff3900720c */ /* 0x000fda0003f05270 */
[----:B------:R-:W-:-:S05]  /*1dc0*/  VOTEU.ANY UP0, P0 ;  /* 0x00000000003f7886 */ /* 0x000fca0000000100 */
[----:B------:R-:W-:-:S06]  /*1dd0*/  @UP0 UIADD3 UR4, UR39, UR42, URZ ;  /* 0x0000002a27040290 */ /* 0x000fcc000fffe03f */
[----:B------:R-:W-:Y:S02]  /*1de0*/  IMAD.U32 R4, RZ, RZ, UR4 ;  /* 0x00000004ff047e24 */ /* 0x000fe4000f8e00ff */
[----:B------:R-:W-:Y:S02]  /*1df0*/  IMAD.U32 R3, RZ, RZ, UR4 ;  /* 0x00000004ff037e24 */ /* 0x000fe4000f8e00ff */
[----:B------:R-:W-:-:S05]  /*1e00*/  @P0 IMAD.WIDE.U32 R4, R4, -0x55555555, RZ ;  /* 0xaaaaaaab04040825 */ /* 0x000fca00078e00ff */
[----:B------:R-:W-:-:S05]  /*1e10*/  @P0 SHF.R.U32.HI R0, RZ, 0x1, R5 ;  /* 0x00000001ff000819 */ /* 0x000fca0000011605 */
[----:B------:R-:W-:-:S05]  /*1e20*/  @P0 IMAD R0, R0, -0x3, R3 ;  /* 0xfffffffd00000824 */ /* 0x000fca00078e0203 */
[----:B------:R-:W-:-:S05]  /*1e30*/  @P0 LEA R0, R0, UR41, 0x3 ;  /* 0x0000002900000c11 */ /* 0x000fca000f8e18ff */
[----:B------:R-:W-:-:S05]  /*1e40*/  @P0 VIADD R3, R0, 0x18 ;  /* 0x0000001800030836 */ /* 0x000fca0000000000 */
[----:B------:R-:W-:-:S04]  /*1e50*/  @P0 PRMT R3, R56, 0x654, R3 ;  /* 0x0000065438030816 */ /* 0x000fc80000000003 */
[----:B------:R1:W-:Y:S01]  /*1e60*/  @P0 SYNCS.ARRIVE.TRANS64.RED.A1T0 RZ, [R3+URZ], RZ ;  /* 0x000000ff03ff09a7 */ /* 0x0003e2000810043f */
[----:B------:R-:W-:-:S13]  /*1e70*/  ISETP.GT.U32.AND P0, PT, R23, 0x1, PT ;  /* 0x000000011700780c */ /* 0x000fda0003f04070 */
[----:B-1----:R-:W-:Y:S05]  /*1e80*/  @P0 BRA `(.L_x_33) ;  /* 0x0000000000040947 */ /* 0x002fea0003800000 */
[----:B------:R-:W-:Y:S01]  /*1e90*/  BPT.TRAP 0x1 ;  /* 0x000000040000795c */ /* 0x000fe20000300000 */
.L_x_33:
[----:B------:R-:W-:Y:S01]  /*1ea0*/  SHF.L.U32 R0, R70, 0x1f, RZ ;  /* 0x0000001f46007819 */ /* 0x000fe200000006ff */
[----:B------:R-:W-:Y:S01]  /*1eb0*/  UIADD3 UR39, UR39, UR47, URZ ;  /* 0x0000002f27277290 */ /* 0x000fe2000fffe03f */
[----:B0-----:R-:W-:Y:S01]  /*1ec0*/  IMAD.SHL.U32 R13, R19, 0x40, RZ ;  /* 0x00000040130d7824 */ /* 0x001fe200078e00ff */
[----:B------:R-:W-:Y:S01]  /*1ed0*/  UISETP.GE.U32.AND UP1, UPT, UR47, 0x3, UPT ;  /* 0x000000032f00788c */ /* 0x000fe2000bf26070 */
[----:B------:R-:W0:Y:S01]  /*1ee0*/  SYNCS.PHASECHK.TRANS64.TRYWAIT P0, [UR43+0x8], R0 ;  /* 0x00000800ff0075a7 */ /* 0x000e22000800016b */
[----:B------:R-:W-:Y:S01]  /*1ef0*/  UISETP.GT.U32.AND UP0, UPT, UR39, 0x2, UPT ;  /* 0x000000022700788c */ /* 0x000fe2000bf04070 */
[----:B------:R-:W-:Y:S01]  /*1f00*/  SHF.R.S32.HI R11, RZ, 0x1f, R18 ;  /* 0x0000001fff0b7819 */ /* 0x000fe20000011412 */
[----:B------:R-:W-:Y:S02]  /*1f10*/  UIMAD.WIDE.U32 UR4, UR39, -0x55555555, URZ ;  /* 0xaaaaaaab270478a5 */ /* 0x000fe4000f8e003f */
[----:B------:R-:W-:Y:S02]  /*1f20*/  UISETP.LT.U32.AND UP0, UPT, UR47, 0x3, UP0 ;  /* 0x000000032f00788c */ /* 0x000fe40008701070 */
[----:B------:R-:W-:-:S02]  /*1f30*/  USHF.R.U32.HI UR4, URZ, 0x1, UR5 ;  /* 0x000000013f047899 */ /* 0x000fc40008011605 */
[----:B------:R-:W-:Y:S02]  /*1f40*/  USEL UR6, URZ, 0x1, !UP0 ;  /* 0x000000013f067887 */ /* 0x000fe4000c000000 */
[----:B------:R-:W-:Y:S02]  /*1f50*/  UIMAD UR39, UR4, -0x3, UR39 ;  /* 0xfffffffd042778a4 */ /* 0x000fe4000f8e0227 */
[----:B------:R-:W-:-:S04]  /*1f60*/  ULOP3.LUT UR38, UR38, UR6, URZ, 0x3c, !UPT ;  /* 0x0000000626267292 */ /* 0x000fc8000f8e3c3f */
[----:B------:R-:W-:Y:S01]  /*1f70*/  @UP1 ULOP3.LUT UR38, UR38, 0x1, UR4, 0x78, !UPT ;  /* 0x0000000126261892 */ /* 0x000fe2000f8e7804 */
[----:B0-----:R-:W-:Y:S11]  /*1f80*/  @!P0 BRA `(.L_x_35) ;  /* 0x0000003400108947 */ /* 0x001ff60003800000 */
.L_x_128:
[----:B0-----:R-:W-:Y:S01]  /*1f90*/  IMAD.SHL.U32 R3, R22, 0x40, RZ ;  /* 0x0000004016037824 */ /* 0x001fe200078e00ff */
[----:B------:R-:W-:Y:S01]  /*1fa0*/  ULDC UR6, c[0x0][0x284] ;  /* 0x0000a10000067ab9 */ /* 0x000fe20000000800 */
[----:B------:R-:W-:Y:S01]  /*1fb0*/  ULDC.64 UR4, c[0x0][0x5d0] ;  /* 0x0001740000047ab9 */ /* 0x000fe20000000a00 */
[----:B------:R-:W-:Y:S01]  /*1fc0*/  SHF.R.S32.HI R10, RZ, 0x1f, R13 ;  /* 0x0000001fff0a7819 */ /* 0x000fe2000001140d */
[----:B------:R-:W-:Y:S01]  /*1fd0*/  IMAD R7, R11, UR4, RZ ;  /* 0x000000040b077c24 */ /* 0x000fe2000f8e02ff */
[----:B------:R-:W-:Y:S01]  /*1fe0*/  ISETP.GE.AND P0, PT, R3, UR6, PT ;  /* 0x0000000603007c0c */ /* 0x000fe2000bf06270 */
[C---:B------:R-:W-:Y:S01]  /*1ff0*/  IMAD.WIDE.U32 R4, R18.reuse, UR4, R62 ;  /* 0x0000000412047c25 */ /* 0x040fe2000f8e003e */
[----:B------:R-:W-:Y:S02]  /*2000*/  ULDC UR4, c[0x0][0x288] ;  /* 0x0000a20000047ab9 */ /* 0x000fe40000000800 */
[C---:B------:R-:W-:Y:S01]  /*2010*/  ISETP.GE.OR P0, PT, R13.reuse, UR4, P0 ;  /* 0x000000040d007c0c */ /* 0x040fe20008706670 */
[----:B------:R-:W-:Y:S01]  /*2020*/  IMAD R7, R18, UR5, R7 ;  /* 0x0000000512077c24 */ /* 0x000fe2000f8e0207 */
[----:B------:R-:W-:-:S04]  /*2030*/  IADD3 R4, P1, R13, R4, RZ ;  /* 0x000000040d047210 */ /* 0x000fc80007f3e0ff */
[----:B------:R-:W-:-:S07]  /*2040*/  IADD3.X R5, R10, R5, R7, P1, !PT ;  /* 0x000000050a057210 */ /* 0x000fce0000ffe407 */
[----:B------:R-:W-:Y:S05]  /*2050*/  @P0 BRA `(.L_x_36) ;  /* 0x0000001c001c0947 */ /* 0x000fea0003800000 */
[----:B------:R-:W0:Y:S01]  /*2060*/  LDC.64 R8, c[0x0][0x5c8] ;  /* 0x00017200ff087b82 */ /* 0x000e220000000a00 */
[----:B------:R-:W-:Y:S01]  /*2070*/  IMAD.WIDE R14, R22, 0x40, R60 ;  /* 0x00000040160e7825 */ /* 0x000fe200078e023c */
[----:B------:R-:W-:Y:S01]  /*2080*/  ULDC.64 UR4, c[0x0][0x5c0] ;  /* 0x0001700000047ab9 */ /* 0x000fe20000000a00 */
[----:B------:R-:W-:Y:S02]  /*2090*/  BSSY B0, `(.L_x_36) ;  /* 0x00001c3000007945 */ /* 0x000fe40003800000 */
[----:B------:R-:W-:Y:S02]  /*20a0*/  IMAD.IADD R22, R68, 0x1, -R3 ;  /* 0x0000000144167824 */ /* 0x000fe400078e0a03 */
[----:B------:R-:W-:Y:S02]  /*20b0*/  IMAD.IADD R71, R65, 0x1, -R13 ;  /* 0x0000000141477824 */ /* 0x000fe400078e0a0d */
[-C--:B0-----:R-:W-:Y:S02]  /*20c0*/  IMAD R0, R15, R8.reuse, RZ ;  /* 0x000000080f007224 */ /* 0x081fe400078e02ff */
[----:B------:R-:W-:-:S04]  /*20d0*/  IMAD.WIDE.U32 R4, R14, R8, R4 ;  /* 0x000000080e047225 */ /* 0x000fc800078e0004 */
[----:B------:R-:W-:Y:S01]  /*20e0*/  IMAD R7, R14, R9, R0 ;  /* 0x000000090e077224 */ /* 0x000fe200078e0200 */
[----:B------:R-:W-:-:S03]  /*20f0*/  IADD3 R6, P0, R4, UR4, RZ ;  /* 0x0000000404067c10 */ /* 0x000fc6000ff1e0ff */
[----:B------:R-:W-:Y:S01]  /*2100*/  IMAD.IADD R7, R5, 0x1, R7 ;  /* 0x0000000105077824 */ /* 0x000fe200078e0207 */
[----:B------:R-:W-:-:S04]  /*2110*/  LEA R4, P1, R8, R6, 0x3 ;  /* 0x0000000608047211 */ /* 0x000fc800078218ff */
[----:B------:R-:W-:Y:S02]  /*2120*/  IADD3.X R7, R7, UR5, RZ, P0, !PT ;  /* 0x0000000507077c10 */ /* 0x000fe400087fe4ff */
[----:B-----5:R-:W-:Y:S02]  /*2130*/  ISETP.NE.AND P0, PT, R59, RZ, PT ;  /* 0x000000ff3b00720c */ /* 0x020fe40003f05270 */
[----:B------:R-:W-:-:S11]  /*2140*/  LEA.HI.X R5, R8, R7, R9, 0x3, P1 ;  /* 0x0000000708057211 */ /* 0x000fd600008f1c09 */
[----:B------:R-:W-:Y:S05]  /*2150*/  @!P0 BRA `(.L_x_37) ;  /* 0x0000001400188947 */ /* 0x000fea0003800000 */
[----:B------:R-:W0:Y:S01]  /*2160*/  LDC.64 R20, c[0x0][0x5b0] ;  /* 0x00016c00ff147b82 */ /* 0x000e220000000a00 */
[----:B------:R-:W-:Y:S01]  /*2170*/  ULDC.64 UR4, c[0x0][0x5b8] ;  /* 0x00016e0000047ab9 */ /* 0x000fe20000000a00 */
[----:B------:R-:W-:Y:S01]  /*2180*/  ISETP.GE.AND P3, PT, R71, 0x1, PT ;  /* 0x000000014700780c */ /* 0x000fe20003f66270 */
[----:B------:R-:W-:Y:S01]  /*2190*/  IMAD.WIDE.U32 R8, R18, UR4, R62 ;  /* 0x0000000412087c25 */ /* 0x000fe2000f8e003e */
[----:B------:R-:W-:Y:S02]  /*21a0*/  BSSY B1, `(.L_x_38) ;  /* 0x000000e000017945 */ /* 0x000fe40003800000 */
[----:B------:R-:W-:Y:S01]  /*21b0*/  ISETP.LT.OR P1, PT, R22, 0x1, !P3 ;  /* 0x000000011600780c */ /* 0x000fe20005f21670 */
[----:B------:R-:W-:Y:S01]  /*21c0*/  IMAD R3, R11, UR4, RZ ;  /* 0x000000040b037c24 */ /* 0x000fe2000f8e02ff */
[----:B------:R-:W1:Y:S01]  /*21d0*/  LDC.64 R72, c[0x0][0x5a8] ;  /* 0x00016a00ff487b82 */ /* 0x000e620000000a00 */
[----:B------:R-:W-:Y:S02]  /*21e0*/  IADD3 R12, P0, R13, R8, RZ ;  /* 0x000000080d0c7210 */ /* 0x000fe40007f1e0ff */
[----:B------:R-:W-:-:S05]  /*21f0*/  IMAD R3, R18, UR5, R3 ;  /* 0x0000000512037c24 */ /* 0x000fca000f8e0203 */
[----:B------:R-:W-:Y:S01]  /*2200*/  IADD3.X R13, R10, R9, R3, P0, !PT ;  /* 0x000000090a0d7210 */ /* 0x000fe200007fe403 */
[-C--:B0-----:R-:W-:Y:S02]  /*2210*/  IMAD R0, R15, R20.reuse, RZ ;  /* 0x000000140f007224 */ /* 0x081fe400078e02ff */
[----:B------:R-:W-:-:S04]  /*2220*/  IMAD.WIDE.U32 R8, R14, R20, R12 ;  /* 0x000000140e087225 */ /* 0x000fc800078e000c */
[----:B------:R-:W-:Y:S01]  /*2230*/  IMAD R19, R14, R21, R0 ;  /* 0x000000150e137224 */ /* 0x000fe200078e0200 */
[----:B-1----:R-:W-:-:S04]  /*2240*/  IADD3 R8, P0, R8, R72, RZ ;  /* 0x0000004808087210 */ /* 0x002fc80007f1e0ff */
[----:B------:R-:W-:Y:S01]  /*2250*/  IADD3.X R9, R73, R9, R19, P0, !PT ;  /* 0x0000000949097210 */ /* 0x000fe200007fe413 */
[----:B------:R-:W-:Y:S08]  /*2260*/  @P1 BRA `(.L_x_39) ;  /* 0x0000000000041947 */ /* 0x000ff00003800000 */
[----:B------:R0:W5:Y:S02]  /*2270*/  LDG.E.U8 R69, desc[UR36][R8.64] ;  /* 0x0000002408457981 */ /* 0x000164000c1e1100 */
.L_x_39:
[----:B------:R-:W-:Y:S05]  /*2280*/  BSYNC B1 ;  /* 0x0000000000017941 */ /* 0x000fea0003800000 */
.L_x_38:
[----:B-----5:R-:W-:Y:S01]  /*2290*/  LOP3.LUT R0, R69, 0xffff, RZ, 0xc0, !PT ;  /* 0x0000ffff45007812 */ /* 0x020fe200078ec0ff */
[----:B------:R-:W-:Y:S01]  /*22a0*/  IMAD.SHL.U32 R10, R20, 0x8, RZ ;  /* 0x00000008140a7824 */ /* 0x000fe200078e00ff */
[----:B------:R-:W-:Y:S01]  /*22b0*/  ISETP.GE.AND P2, PT, R71, 0x2, PT ;  /* 0x000000024700780c */ /* 0x000fe20003f46270 */
[----:B------:R-:W-:Y:S01]  /*22c0*/  BSSY B1, `(.L_x_40) ;  /* 0x000000e000017945 */ /* 0x000fe20003800000 */
[----:B------:R-:W-:Y:S02]  /*22d0*/  PRMT R0, R0, 0x8880, RZ ;  /* 0x0000888000007816 */ /* 0x000fe400000000ff */
[----:B------:R-:W-:Y:S02]  /*22e0*/  ISETP.LT.OR P0, PT, R22, 0x1, !P2 ;  /* 0x000000011600780c */ /* 0x000fe40005701670 */
[----:B------:R-:W-:Y:S01]  /*22f0*/  SHF.L.U64.HI R11, R20, 0x3, R21 ;  /* 0x00000003140b7819 */ /* 0x000fe20000010215 */
[----:B------:R-:W-:-:S04]  /*2300*/  IMAD R3, R0, R59, RZ ;  /* 0x0000003b00037224 */ /* 0x000fc800078e02ff */
[----:B------:R-:W-:Y:S02]  /*2310*/  @!P1 IMAD R15, R24, R58, R3 ;  /* 0x0000003a180f9224 */ /* 0x000fe400078e0203 */
[----:B------:R-:W-:-:S03]  /*2320*/  IMAD.WIDE.U32 R10, R14, R20, R10 ;  /* 0x000000140e0a7225 */ /* 0x000fc600078e000a */
[----:B------:R1:W-:Y:S01]  /*2330*/  @!P1 STG.E.U8 desc[UR36][R6.64], R15 ;  /* 0x0000000f06009986 */ /* 0x0003e2000c101124 */
[----:B------:R-:W-:Y:S01]  /*2340*/  IMAD.IADD R14, R19, 0x1, R11 ;  /* 0x00000001130e7824 */ /* 0x000fe200078e020b */
[----:B------:R-:W-:Y:S01]  /*2350*/  IADD3 R10, P4, P5, R12, R72, R10 ;  /* 0x000000480c0a7210 */ /* 0x000fe20007d9e00a */
[----:B------:R-:W-:-:S12]  /*2360*/  @P0 BRA `(.L_x_41) ;  /* 0x00000000000c0947 */ /* 0x000fd80003800000 */
[----:B------:R-:W2:Y:S02]  /*2370*/  LDG.E.U8 R69, desc[UR36][R8.64+0x1] ;  /* 0x0000012408457981 */ /* 0x000ea4000c1e1100 */
[----:B--2---:R-:W-:-:S05]  /*2380*/  PRMT R0, R69, 0x8880, RZ ;  /* 0x0000888045007816 */ /* 0x004fca00000000ff */
[----:B------:R-:W-:-:S07]  /*2390*/  IMAD R3, R0, R59, RZ ;  /* 0x0000003b00037224 */ /* 0x000fce00078e02ff */
.L_x_41:
[----:B------:R-:W-:Y:S05]  /*23a0*/  BSYNC B1 ;  /* 0x0000000000017941 */ /* 0x000fea0003800000 */
.L_x_40:
[C---:B------:R-:W-:Y:S01]  /*23b0*/  ISETP.LT.OR P3, PT, R22.reuse, 0x9, !P3 ;  /* 0x000000091600780c */ /* 0x040fe20005f61670 */
[----:B------:R-:W-:Y:S01]  /*23c0*/  @!P0 IMAD R25, R25, R58, R3 ;  /* 0x0000003a19198224 */ /* 0x000fe200078e0203 */
[----:B------:R-:W-:Y:S01]  /*23d0*/  ISETP.GE.AND P1, PT, R71, 0x9, PT ;  /* 0x000000094700780c */ /* 0x000fe20003f26270 */
[----:B------:R-:W-:Y:S01]  /*23e0*/  BSSY B1, `(.L_x_42) ;  /* 0x000000b000017945 */ /* 0x000fe20003800000 */
[----:B------:R-:W-:Y:S02]  /*23f0*/  IADD3.X R11, R13, R73, R14, P4, P5 ;  /* 0x000000490d0b7210 */ /* 0x000fe400027ea40e */
[----:B------:R2:W-:Y:S01]  /*2400*/  @!P0 STG.E.U8 desc[UR36][R6.64+0x1], R25 ;  /* 0x0000011906008986 */ /* 0x0005e2000c101124 */
[----:B------:R-:W-:Y:S02]  /*2410*/  ISETP.GE.AND P0, PT, R71, 0xa, PT ;  /* 0x0000000a4700780c */ /* 0x000fe40003f06270 */
[C---:B------:R-:W-:Y:S02]  /*2420*/  ISETP.LT.OR P2, PT, R22.reuse, 0x9, !P2 ;  /* 0x000000091600780c */ /* 0x040fe40005741670 */
[----:B------:R-:W-:-:S02]  /*2430*/  ISETP.LT.OR P5, PT, R22, 0x1, !P1 ;  /* 0x000000011600780c */ /* 0x000fc40004fa1670 */
[----:B------:R-:W-:Y:S01]  /*2440*/  ISETP.LT.OR P4, PT, R22, 0x1, !P0 ;  /* 0x000000011600780c */ /* 0x000fe20004781670 */
[----:B------:R-:W-:-:S12]  /*2450*/  @P3 BRA `(.L_x_43) ;  /* 0x00000000000c3947 */ /* 0x000fd80003800000 */
[----:B------:R-:W3:Y:S02]  /*2460*/  LDG.E.U8 R69, desc[UR36][R10.64] ;  /* 0x000000240a457981 */ /* 0x000ee4000c1e1100 */
[----:B---3--:R-:W-:-:S05]  /*2470*/  PRMT R0, R69, 0x8880, RZ ;  /* 0x0000888045007816 */ /* 0x008fca00000000ff */
[----:B------:R-:W-:-:S07]  /*2480*/  IMAD R3, R0, R59, RZ ;  /* 0x0000003b00037224 */ /* 0x000fce00078e02ff */
.L_x_43:
[----:B------:R-:W-:Y:S05]  /*2490*/  BSYNC B1 ;  /* 0x0000000000017941 */ /* 0x000fea0003800000 */
.L_x_42:
[----:B------:R-:W-:Y:S01]  /*24a0*/  @!P3 IMAD R13, R26, R58, R3 ;  /* 0x0000003a1a0db224 */ /* 0x000fe200078e0203 */
[----:B------:R-:W-:Y:S04]  /*24b0*/  BSSY B1, `(.L_x_44) ;  /* 0x0000006000017945 */ /* 0x000fe80003800000 */
[----:B------:R3:W-:Y:S01]  /*24c0*/  @!P3 STG.E.U8 desc[UR36][R4.64], R13 ;  /* 0x0000000d0400b986 */ /* 0x0007e2000c101124 */
[----:B------:R-:W-:Y:S05]  /*24d0*/  @P2 BRA `(.L_x_45) ;  /* 0x00000000000c2947 */ /* 0x000fea0003800000 */
[----:B------:R-:W4:Y:S02]  /*24e0*/  LDG.E.U8 R69, desc[UR36][R10.64+0x1] ;  /* 0x000001240a457981 */ /* 0x000f24000c1e1100 */
[----:B----4-:R-:W-:-:S05]  /*24f0*/  PRMT R0, R69, 0x8880, RZ ;  /* 0x0000888045007816 */ /* 0x010fca00000000ff */
[----:B------:R-:W-:-:S07]  /*2500*/  IMAD R3, R0, R59, RZ ;  /* 0x0000003b00037224 */ /* 0x000fce00078e02ff */
.L_x_45:
[----:B------:R-:W-:Y:S05]  /*2510*/  BSYNC B1 ;  /* 0x0000000000017941 */ /* 0x000fea0003800000 */
.L_x_44:
[----:B------:R-:W-:Y:S01]  /*2520*/  @!P2 IMAD R27, R27, R58, R3 ;  /* 0x0000003a1b1ba224 */ /* 0x000fe200078e0203 */
[----:B------:R-:W-:Y:S04]  /*2530*/  BSSY B1, `(.L_x_46) ;  /* 0x0000006000017945 */ /* 0x000fe80003800000 */
[----:B------:R4:W-:Y:S01]  /*2540*/  @!P2 STG.E.U8 desc[UR36][R4.64+0x1], R27 ;  /* 0x0000011b0400a986 */ /* 0x0009e2000c101124 */
[----:B------:R-:W-:Y:S05]  /*2550*/  @P5 BRA `(.L_x_47) ;  /* 0x00000000000c5947 */ /* 0x000fea0003800000 */
[----:B------:R-:W5:Y:S02]  /*2560*/  LDG.E.U8 R69, desc[UR36][R8.64+0x8] ;  /* 0x0000082408457981 */ /* 0x000f64000c1e1100 */
[----:B-----5:R-:W-:-:S05]  /*2570*/  PRMT R0, R69, 0x8880, RZ ;  /* 0x0000888045007816 */ /* 0x020fca00000000ff */
[----:B------:R-:W-:-:S07]  /*2580*/  IMAD R3, R0, R59, RZ ;  /* 0x0000003b00037224 */ /* 0x000fce00078e02ff */
.L_x_47:
[----:B------:R-:W-:Y:S05]  /*2590*/  BSYNC B1 ;  /* 0x0000000000017941 */ /* 0x000fea0003800000 */
.L_x_46:
[----:B---3--:R-:W-:Y:S01]  /*25a0*/  @!P5 IMAD R13, R28, R58, R3 ;  /* 0x0000003a1c0dd224 */ /* 0x008fe200078e0203 */
[----:B------:R-:W-:Y:S04]  /*25b0*/  BSSY B1, `(.L_x_48) ;  /* 0x0000006000017945 */ /* 0x000fe80003800000 */
[----:B------:R3:W-:Y:S01]  /*25c0*/  @!P5 STG.E.U8 desc[UR36][R6.64+0x8], R13 ;  /* 0x0000080d0600d986 */ /* 0x0007e2000c101124 */
[----:B------:R-:W-:Y:S05]  /*25d0*/  @P4 BRA `(.L_x_49) ;  /* 0x00000000000c4947 */ /* 0x000fea0003800000 */
[----:B------:R-:W5:Y:S02]  /*25e0*/  LDG.E.U8 R69, desc[UR36][R8.64+0x9] ;  /* 0x0000092408457981 */ /* 0x000f64000c1e1100 */
[----:B-----5:R-:W-:-:S05]  /*25f0*/  PRMT R0, R69, 0x8880, RZ ;  /* 0x0000888045007816 */ /* 0x020fca00000000ff */
[----:B------:R-:W-:-:S07]  /*2600*/  IMAD R3, R0, R59, RZ ;  /* 0x0000003b00037224 */ /* 0x000fce00078e02ff */
.L_x_49:
[----:B------:R-:W-:Y:S05]  /*2610*/  BSYNC B1 ;  /* 0x0000000000017941 */ /* 0x000fea0003800000 */
.L_x_48:
[C---:B------:R-:W-:Y:S01]  /*2620*/  ISETP.LT.OR P1, PT, R22.reuse, 0x9, !P1 ;  /* 0x000000091600780c */ /* 0x040fe20004f21670 */
[----:B------:R-:W-:Y:S01]  /*2630*/  @!P4 IMAD R29, R29, R58, R3 ;  /* 0x0000003a1d1dc224 */ /* 0x000fe200078e0203 */
[C---:B------:R-:W-:Y:S01]  /*2640*/  ISETP.GE.AND P3, PT, R71.reuse, 0x11, PT ;  /* 0x000000114700780c */ /* 0x040fe20003f66270 */
[----:B------:R-:W-:Y:S01]  /*2650*/  BSSY B1, `(.L_x_50) ;  /* 0x000000a000017945 */ /* 0x000fe20003800000 */
[----:B------:R-:W-:Y:S02]  /*2660*/  ISETP.GE.AND P2, PT, R71, 0x12, PT ;  /* 0x000000124700780c */ /* 0x000fe40003f46270 */
[----:B------:R0:W-:Y:S01]  /*2670*/  @!P4 STG.E.U8 desc[UR36][R6.64+0x9], R29 ;  /* 0x0000091d0600c986 */ /* 0x0001e2000c101124 */
[C---:B------:R-:W-:Y:S02]  /*2680*/  ISETP.LT.OR P0, PT, R22.reuse, 0x9, !P0 ;  /* 0x000000091600780c */ /* 0x040fe40004701670 */
[C---:B------:R-:W-:Y:S02]  /*2690*/  ISETP.LT.OR P5, PT, R22.reuse, 0x1, !P3 ;  /* 0x000000011600780c */ /* 0x040fe40005fa1670 */
[----:B------:R-:W-:-:S02]  /*26a0*/  ISETP.LT.OR P4, PT, R22, 0x1, !P2 ;  /* 0x000000011600780c */ /* 0x000fc40005781670 */
[----:B------:R-:W-:Y:S11]  /*26b0*/  @P1 BRA `(.L_x_51) ;  /* 0x00000000000c1947 */ /* 0x000ff60003800000 */
[----:B------:R-:W5:Y:S02]  /*26c0*/  LDG.E.U8 R69, desc[UR36][R10.64+0x8] ;  /* 0x000008240a457981 */ /* 0x000f64000c1e1100 */
[----:B-----5:R-:W-:-:S05]  /*26d0*/  PRMT R0, R69, 0x8880, RZ ;  /* 0x0000888045007816 */ /* 0x020fca00000000ff */
[----:B------:R-:W-:-:S07]  /*26e0*/  IMAD R3, R0, R59, RZ ;  /* 0x0000003b00037224 */ /* 0x000fce00078e02ff */
.L_x_51:
[----:B------:R-:W-:Y:S05]  /*26f0*/  BSYNC B1 ;  /* 0x0000000000017941 */ /* 0x000fea0003800000 */
.L_x_50:
[----:B---3--:R-:W-:Y:S01]  /*2700*/  @!P1 IMAD R13, R30, R58, R3 ;  /* 0x0000003a1e0d9224 */ /* 0x008fe200078e0203 */
[----:B------:R-:W-:Y:S04]  /*2710*/  BSSY B1, `(.L_x_52) ;  /* 0x0000006000017945 */ /* 0x000fe80003800000 */
[----:B------:R3:W-:Y:S01]  /*2720*/  @!P1 STG.E.U8 desc[UR36][R4.64+0x8], R13 ;  /* 0x0000080d04009986 */ /* 0x0007e2000c101124 */
[----:B------:R-:W-:Y:S05]  /*2730*/  @P0 BRA `(.L_x_53) ;  /* 0x00000000000c0947 */ /* 0x000fea0003800000 */
[----:B------:R-:W5:Y:S02]  /*2740*/  LDG.E.U8 R69, desc[UR36][R10.64+0x9] ;  /* 0x000009240a457981 */ /* 0x000f64000c1e1100 */
[----:B-----5:R-:W-:-:S05]  /*2750*/  PRMT R0, R69, 0x8880, RZ ;  /* 0x0000888045007816 */ /* 0x020fca00000000ff */
[----:B------:R-:W-:-:S07]  /*2760*/  IMAD R3, R0, R59, RZ ;  /* 0x0000003b00037224 */ /* 0x000fce00078e02ff */
.L_x_53:
[----:B------:R-:W-:Y:S05]  /*2770*/  BSYNC B1 ;  /* 0x0000000000017941 */ /* 0x000fea0003800000 */
.L_x_52:
[----:B------:R-:W-:Y:S01]  /*2780*/  @!P0 IMAD R31, R31, R58, R3 ;  /* 0x0000003a1f1f8224 */ /* 0x000fe200078e0203 */
[----:B------:R-:W-:Y:S04]  /*2790*/  BSSY B1, `(.L_x_54) ;  /* 0x0000006000017945 */ /* 0x000fe80003800000 */
[----:B------:R0:W-:Y:S01]  /*27a0*/  @!P0 STG.E.U8 desc[UR36][R4.64+0x9], R31 ;  /* 0x0000091f04008986 */ /* 0x0001e2000c101124 */
[----:B------:R-:W-:Y:S05]  /*27b0*/  @P5 BRA `(.L_x_55) ;  /* 0x00000000000c5947 */ /* 0x000fea0003800000 */
[----:B------:R-:W5:Y:S02]  /*27c0*/  LDG.E.U8 R69, desc[UR36][R8.64+0x10] ;  /* 0x0000102408457981 */ /* 0x000f64000c1e1100 */
[----:B-----5:R-:W-:-:S05]  /*27d0*/  PRMT R0, R69, 0x8880, RZ ;  /* 0x0000888045007816 */ /* 0x020fca00000000ff */
[----:B------:R-:W-:-:S07]  /*27e0*/  IMAD R3, R0, R59, RZ ;  /* 0x0000003b00037224 */ /* 0x000fce00078e02ff */
.L_x_55:
[----:B------:R-:W-:Y:S05]  /*27f0*/  BSYNC B1 ;  /* 0x0000000000017941 */ /* 0x000fea0003800000 */
.L_x_54:
[----:B---3--:R-:W-:Y:S01]  /*2800*/  @!P5 IMAD R13, R32, R58, R3 ;  /* 0x0000003a200dd224 */ /* 0x008fe200078e0203 */
[----:B------:R-:W-:Y:S04]  /*2810*/  BSSY B1, `(.L_x_56) ;  /* 0x0000006000017945 */ /* 0x000fe80003800000 */
[----:B------:R3:W-:Y:S01]  /*2820*/  @!P5 STG.E.U8 desc[UR36][R6.64+0x10], R13 ;  /* 0x0000100d0600d986 */ /* 0x0007e2000c101124 */
[----:B------:R-:W-:Y:S05]  /*2830*/  @P4 BRA `(.L_x_57) ;  /* 0x00000000000c4947 */ /* 0x000fea0003800000 */
[----:B------:R-:W5:Y:S02]  /*2840*/  LDG.E.U8 R69, desc[UR36][R8.64+0x11] ;  /* 0x0000112408457981 */ /* 0x000f64000c1e1100 */
[----:B-----5:R-:W-:-:S05]  /*2850*/  PRMT R0, R69, 0x8880, RZ ;  /* 0x0000888045007816 */ /* 0x020fca00000000ff */
[----:B------:R-:W-:-:S07]  /*2860*/  IMAD R3, R0, R59, RZ ;  /* 0x0000003b00037224 */ /* 0x000fce00078e02ff */
.L_x_57:
[----:B------:R-:W-:Y:S05]  /*2870*/  BSYNC B1 ;  /* 0x0000000000017941 */ /* 0x000fea0003800000 */
.L_x_56:
        /* <DEDUP_REMOVED lines=13> */
.L_x_59:
[----:B------:R-:W-:Y:S05]  /*2950*/  BSYNC B1 ;  /* 0x0000000000017941 */ /* 0x000fea0003800000 */
.L_x_58:
[----:B---3--:R-:W-:Y:S01]  /*2960*/  @!P3 IMAD R13, R34, R58, R3 ;  /* 0x0000003a220db224 */ /* 0x008fe200078e0203 */
[----:B------:R-:W-:Y:S04]  /*2970*/  BSSY B1, `(.L_x_60) ;  /* 0x0000006000017945 */ /* 0x000fe80003800000 */
[----:B------:R3:W-:Y:S01]  /*2980*/  @!P3 STG.E.U8 desc[UR36][R4.64+0x10], R13 ;  /* 0x0000100d0400b986 */ /* 0x0007e2000c101124 */
[----:B------:R-:W-:Y:S05]  /*2990*/  @P2 BRA `(.L_x_61) ;  /* 0x00000000000c2947 */ /* 0x000fea0003800000 */
[----:B------:R-:W5:Y:S02]  /*29a0*/  LDG.E.U8 R69, desc[UR36][R10.64+0x11] ;  /* 0x000011240a457981 */ /* 0x000f64000c1e1100 */
[----:B-----5:R-:W-:-:S05]  /*29b0*/  PRMT R0, R69, 0x8880, RZ ;  /* 0x0000888045007816 */ /* 0x020fca00000000ff */
[----:B------:R-:W-:-:S07]  /*29c0*/  IMAD R3, R0, R59, RZ ;  /* 0x0000003b00037224 */ /* 0x000fce00078e02ff */
.L_x_61:
[----:B------:R-:W-:Y:S05]  /*29d0*/  BSYNC B1 ;  /* 0x0000000000017941 */ /* 0x000fea0003800000 */
.L_x_60:
[----:B------:R-:W-:Y:S01]  /*29e0*/  @!P2 IMAD R35, R35, R58, R3 ;  /* 0x0000003a2323a224 */ /* 0x000fe200078e0203 */
[----:B------:R-:W-:Y:S04]  /*29f0*/  BSSY B1, `(.L_x_62) ;  /* 0x0000006000017945 */ /* 0x000fe80003800000 */
[----:B------:R0:W-:Y:S01]  /*2a00*/  @!P2 STG.E.U8 desc[UR36][R4.64+0x11], R35 ;  /* 0x000011230400a986 */ /* 0x0001e2000c101124 */
[----:B------:R-:W-:Y:S05]  /*2a10*/  @P5 BRA `(.L_x_63) ;  /* 0x00000000000c5947 */ /* 0x000fea0003800000 */
[----:B------:R-:W5:Y:S02]  /*2a20*/  LDG.E.U8 R69, desc[UR36][R8.64+0x18] ;  /* 0x0000182408457981 */ /* 0x000f64000c1e1100 */
[----:B-----5:R-:W-:-:S05]  /*2a30*/  PRMT R0, R69, 0x8880, RZ ;  /* 0x0000888045007816 */ /* 0x020fca00000000ff */
[----:B------:R-:W-:-:S07]  /*2a40*/  IMAD R3, R0, R59, RZ ;  /* 0x0000003b00037224 */ /* 0x000fce00078e02ff */
.L_x_63:
[----:B------:R-:W-:Y:S05]  /*2a50*/  BSYNC B1 ;  /* 0x0000000000017941 */ /* 0x000fea0003800000 */
.L_x_62:
[----:B---3--:R-:W-:Y:S01]  /*2a60*/  @!P5 IMAD R13, R36, R58, R3 ;  /* 0x0000003a240dd224 */ /* 0x008fe200078e0203 */
[----:B------:R-:W-:Y:S04]  /*2a70*/  BSSY B1, `(.L_x_64) ;  /* 0x0000006000017945 */ /* 0x000fe80003800000 */
[----:B------:R3:W-:Y:S01]  /*2a80*/  @!P5 STG.E.U8 desc[UR36][R6.64+0x18], R13 ;  /* 0x0000180d0600d986 */ /* 0x0007e2000c101124 */
[----:B------:R-:W-:Y:S05]  /*2a90*/  @P4 BRA `(.L_x_65) ;  /* 0x00000000000c4947 */ /* 0x000fea0003800000 */
[----:B------:R-:W5:Y:S02]  /*2aa0*/  LDG.E.U8 R69, desc[UR36][R8.64+0x19] ;  /* 0x0000192408457981 */ /* 0x000f64000c1e1100 */
[----:B-----5:R-:W-:-:S05]  /*2ab0*/  PRMT R0, R69, 0x8880, RZ ;  /* 0x0000888045007816 */ /* 0x020fca00000000ff */
[----:B------:R-:W-:-:S07]  /*2ac0*/  IMAD R3, R0, R59, RZ ;  /* 0x0000003b00037224 */ /* 0x000fce00078e02ff */
.L_x_65:
[----:B------:R-:W-:Y:S05]  /*2ad0*/  BSYNC B1 ;  /* 0x0000000000017941 */ /* 0x000fea0003800000 */
.L_x_64:
        /* <DEDUP_REMOVED lines=13> */
.L_x_67:
[----:B------:R-:W-:Y:S05]  /*2bb0*/  BSYNC B1 ;  /* 0x0000000000017941 */ /* 0x000fea0003800000 */
.L_x_66:
[----:B---3--:R-:W-:Y:S01]  /*2bc0*/  @!P1 IMAD R13, R38, R58, R3 ;  /* 0x0000003a260d9224 */ /* 0x008fe200078e0203 */
[----:B------:R-:W-:Y:S04]  /*2bd0*/  BSSY B1, `(.L_x_68) ;  /* 0x0000006000017945 */ /* 0x000fe80003800000 */
[----:B------:R3:W-:Y:S01]  /*2be0*/  @!P1 STG.E.U8 desc[UR36][R4.64+0x18], R13 ;  /* 0x0000180d04009986 */ /* 0x0007e2000c101124 */
[----:B------:R-:W-:Y:S05]  /*2bf0*/  @P4 BRA `(.L_x_69) ;  /* 0x00000000000c4947 */ /* 0x000fea0003800000 */
[----:B------:R-:W5:Y:S02]  /*2c00*/  LDG.E.U8 R69, desc[UR36][R10.64+0x19] ;  /* 0x000019240a457981 */ /* 0x000f64000c1e1100 */
[----:B-----5:R-:W-:-:S05]  /*2c10*/  PRMT R0, R69, 0x8880, RZ ;  /* 0x0000888045007816 */ /* 0x020fca00000000ff */
[----:B------:R-:W-:-:S07]  /*2c20*/  IMAD R3, R0, R59, RZ ;  /* 0x0000003b00037224 */ /* 0x000fce00078e02ff */
.L_x_69:
[----:B------:R-:W-:Y:S05]  /*2c30*/  BSYNC B1 ;  /* 0x0000000000017941 */ /* 0x000fea0003800000 */
.L_x_68:
[----:B------:R-:W-:Y:S01]  /*2c40*/  @!P4 IMAD R39, R39, R58, R3 ;  /* 0x0000003a2727c224 */ /* 0x000fe200078e0203 */
[----:B------:R-:W-:Y:S04]  /*2c50*/  BSSY B1, `(.L_x_70) ;  /* 0x0000006000017945 */ /* 0x000fe80003800000 */
[----:B------:R0:W-:Y:S01]  /*2c60*/  @!P4 STG.E.U8 desc[UR36][R4.64+0x19], R39 ;  /* 0x000019270400c986 */ /* 0x0001e2000c101124 */
[----:B------:R-:W-:Y:S05]  /*2c70*/  @P5 BRA `(.L_x_71) ;  /* 0x00000000000c5947 */ /* 0x000fea0003800000 */
[----:B------:R-:W5:Y:S02]  /*2c80*/  LDG.E.U8 R69, desc[UR36][R8.64+0x20] ;  /* 0x0000202408457981 */ /* 0x000f64000c1e1100 */
[----:B-----5:R-:W-:-:S05]  /*2c90*/  PRMT R0, R69, 0x8880, RZ ;  /* 0x0000888045007816 */ /* 0x020fca00000000ff */
[----:B------:R-:W-:-:S07]  /*2ca0*/  IMAD R3, R0, R59, RZ ;  /* 0x0000003b00037224 */ /* 0x000fce00078e02ff */
.L_x_71:
[----:B------:R-:W-:Y:S05]  /*2cb0*/  BSYNC B1 ;  /* 0x0000000000017941 */ /* 0x000fea0003800000 */
.L_x_70:
[----:B---3--:R-:W-:Y:S01]  /*2cc0*/  @!P5 IMAD R13, R40, R58, R3 ;  /* 0x0000003a280dd224 */ /* 0x008fe200078e0203 */
[----:B------:R-:W-:Y:S04]  /*2cd0*/  BSSY B1, `(.L_x_72) ;  /* 0x0000006000017945 */ /* 0x000fe80003800000 */
[----:B------:R3:W-:Y:S01]  /*2ce0*/  @!P5 STG.E.U8 desc[UR36][R6.64+0x20], R13 ;  /* 0x0000200d0600d986 */ /* 0x0007e2000c101124 */
[----:B------:R-:W-:Y:S05]  /*2cf0*/  @P0 BRA `(.L_x_73) ;  /* 0x00000000000c0947 */ /* 0x000fea0003800000 */
[----:B------:R-:W5:Y:S02]  /*2d00*/  LDG.E.U8 R69, desc[UR36][R8.64+0x21] ;  /* 0x0000212408457981 */ /* 0x000f64000c1e1100 */
[----:B-----5:R-:W-:-:S05]  /*2d10*/  PRMT R0, R69, 0x8880, RZ ;  /* 0x0000888045007816 */ /* 0x020fca00000000ff */
[----:B------:R-:W-:-:S07]  /*2d20*/  IMAD R3, R0, R59, RZ ;  /* 0x0000003b00037224 */ /* 0x000fce00078e02ff */
.L_x_73:
[----:B------:R-:W-:Y:S05]  /*2d30*/  BSYNC B1 ;  /* 0x0000000000017941 */ /* 0x000fea0003800000 */
.L_x_72:
        /* <DEDUP_REMOVED lines=13> */
.L_x_75:
[----:B------:R-:W-:Y:S05]  /*2e10*/  BSYNC B1 ;  /* 0x0000000000017941 */ /* 0x000fea0003800000 */
.L_x_74:
[----:B---3--:R-:W-:Y:S01]  /*2e20*/  @!P3 IMAD R13, R42, R58, R3 ;  /* 0x0000003a2a0db224 */ /* 0x008fe200078e0203 */
[----:B------:R-:W-:Y:S04]  /*2e30*/  BSSY B1, `(.L_x_76) ;  /* 0x0000006000017945 */ /* 0x000fe80003800000 */
[----:B------:R3:W-:Y:S01]  /*2e40*/  @!P3 STG.E.U8 desc[UR36][R4.64+0x20], R13 ;  /* 0x0000200d0400b986 */ /* 0x0007e2000c101124 */
[----:B------:R-:W-:Y:S05]  /*2e50*/  @P2 BRA `(.L_x_77) ;  /* 0x00000000000c2947 */ /* 0x000fea0003800000 */
[----:B------:R-:W5:Y:S02]  /*2e60*/  LDG.E.U8 R69, desc[UR36][R10.64+0x21] ;  /* 0x000021240a457981 */ /* 0x000f64000c1e1100 */
[----:B-----5:R-:W-:-:S05]  /*2e70*/  PRMT R0, R69, 0x8880, RZ ;  /* 0x0000888045007816 */ /* 0x020fca00000000ff */
[----:B------:R-:W-:-:S07]  /*2e80*/  IMAD R3, R0, R59, RZ ;  /* 0x0000003b00037224 */ /* 0x000fce00078e02ff */
.L_x_77:
[----:B------:R-:W-:Y:S05]  /*2e90*/  BSYNC B1 ;  /* 0x0000000000017941 */ /* 0x000fea0003800000 */
.L_x_76:
[----:B------:R-:W-:Y:S01]  /*2ea0*/  @!P2 IMAD R43, R43, R58, R3 ;  /* 0x0000003a2b2ba224 */ /* 0x000fe200078e0203 */
[----:B------:R-:W-:Y:S04]  /*2eb0*/  BSSY B1, `(.L_x_78) ;  /* 0x0000006000017945 */ /* 0x000fe80003800000 */
[----:B------:R0:W-:Y:S01]  /*2ec0*/  @!P2 STG.E.U8 desc[UR36][R4.64+0x21], R43 ;  /* 0x0000212b0400a986 */ /* 0x0001e2000c101124 */
[----:B------:R-:W-:Y:S05]  /*2ed0*/  @P0 BRA `(.L_x_79) ;  /* 0x00000000000c0947 */ /* 0x000fea0003800000 */
[----:B------:R-:W5:Y:S02]  /*2ee0*/  LDG.E.U8 R69, desc[UR36][R8.64+0x28] ;  /* 0x0000282408457981 */ /* 0x000f64000c1e1100 */
[----:B-----5:R-:W-:-:S05]  /*2ef0*/  PRMT R0, R69, 0x8880, RZ ;  /* 0x0000888045007816 */ /* 0x020fca00000000ff */
[----:B------:R-:W-:-:S07]  /*2f00*/  IMAD R3, R0, R59, RZ ;  /* 0x0000003b00037224 */ /* 0x000fce00078e02ff */
.L_x_79:
[----:B------:R-:W-:Y:S05]  /*2f10*/  BSYNC B1 ;  /* 0x0000000000017941 */ /* 0x000fea0003800000 */
.L_x_78:
[----:B---3--:R-:W-:Y:S01]  /*2f20*/  @!P0 IMAD R13, R44, R58, R3 ;  /* 0x0000003a2c0d8224 */ /* 0x008fe200078e0203 */
[----:B------:R-:W-:Y:S04]  /*2f30*/  BSSY B1, `(.L_x_80) ;  /* 0x0000006000017945 */ /* 0x000fe80003800000 */
[----:B------:R3:W-:Y:S01]  /*2f40*/  @!P0 STG.E.U8 desc[UR36][R6.64+0x28], R13 ;  /* 0x0000280d06008986 */ /* 0x0007e2000c101124 */
[----:B------:R-:W-:Y:S05]  /*2f50*/  @P5 BRA `(.L_x_81) ;  /* 0x00000000000c5947 */ /* 0x000fea0003800000 */
[----:B------:R-:W5:Y:S02]  /*2f60*/  LDG.E.U8 R69, desc[UR36][R8.64+0x29] ;  /* 0x0000292408457981 */ /* 0x000f64000c1e1100 */
[----:B-----5:R-:W-:-:S05]  /*2f70*/  PRMT R0, R69, 0x8880, RZ ;  /* 0x0000888045007816 */ /* 0x020fca00000000ff */
[----:B------:R-:W-:-:S07]  /*2f80*/  IMAD R3, R0, R59, RZ ;  /* 0x0000003b00037224 */ /* 0x000fce00078e02ff */
.L_x_81:
[----:B------:R-:W-:Y:S05]  /*2f90*/  BSYNC B1 ;  /* 0x0000000000017941 */ /* 0x000fea0003800000 */
.L_x_80:
        /* <DEDUP_REMOVED lines=13> */
.L_x_83:
[----:B------:R-:W-:Y:S05]  /*3070*/  BSYNC B1 ;  /* 0x0000000000017941 */ /* 0x000fea0003800000 */
.L_x_82:
[----:B---3--:R-:W-:Y:S01]  /*3080*/  @!P4 IMAD R13, R46, R58, R3 ;  /* 0x0000003a2e0dc224 */ /* 0x008fe200078e0203 */
[----:B------:R-:W-:Y:S04]  /*3090*/  BSSY B1, `(.L_x_84) ;  /* 0x0000006000017945 */ /* 0x000fe80003800000 */
[----:B------:R3:W-:Y:S01]  /*30a0*/  @!P4 STG.E.U8 desc[UR36][R4.64+0x28], R13 ;  /* 0x0000280d0400c986 */ /* 0x0007e2000c101124 */
[----:B------:R-:W-:Y:S05]  /*30b0*/  @P1 BRA `(.L_x_85) ;  /* 0x00000000000c1947 */ /* 0x000fea0003800000 */
[----:B------:R-:W5:Y:S02]  /*30c0*/  LDG.E.U8 R69, desc[UR36][R10.64+0x29] ;  /* 0x000029240a457981 */ /* 0x000f64000c1e1100 */
[----:B-----5:R-:W-:-:S05]  /*30d0*/  PRMT R0, R69, 0x8880, RZ ;  /* 0x0000888045007816 */ /* 0x020fca00000000ff */
[----:B------:R-:W-:-:S07]  /*30e0*/  IMAD R3, R0, R59, RZ ;  /* 0x0000003b00037224 */ /* 0x000fce00078e02ff */
.L_x_85:
[----:B------:R-:W-:Y:S05]  /*30f0*/  BSYNC B1 ;  /* 0x0000000000017941 */ /* 0x000fea0003800000 */
.L_x_84:
[----:B------:R-:W-:Y:S01]  /*3100*/  @!P1 IMAD R47, R47, R58, R3 ;  /* 0x0000003a2f2f9224 */ /* 0x000fe200078e0203 */
[----:B------:R-:W-:Y:S04]  /*3110*/  BSSY B1, `(.L_x_86) ;  /* 0x0000006000017945 */ /* 0x000fe80003800000 */
[----:B------:R0:W-:Y:S01]  /*3120*/  @!P1 STG.E.U8 desc[UR36][R4.64+0x29], R47 ;  /* 0x0000292f04009986 */ /* 0x0001e2000c101124 */
[----:B------:R-:W-:Y:S05]  /*3130*/  @P3 BRA `(.L_x_87) ;  /* 0x00000000000c3947 */ /* 0x000fea0003800000 */
[----:B------:R-:W5:Y:S02]  /*3140*/  LDG.E.U8 R69, desc[UR36][R8.64+0x30] ;  /* 0x0000302408457981 */ /* 0x000f64000c1e1100 */
[----:B-----5:R-:W-:-:S05]  /*3150*/  PRMT R0, R69, 0x8880, RZ ;  /* 0x0000888045007816 */ /* 0x020fca00000000ff */
[----:B------:R-:W-:-:S07]  /*3160*/  IMAD R3, R0, R59, RZ ;  /* 0x0000003b00037224 */ /* 0x000fce00078e02ff */
.L_x_87:
[----:B------:R-:W-:Y:S05]  /*3170*/  BSYNC B1 ;  /* 0x0000000000017941 */ /* 0x000fea0003800000 */
.L_x_86:
[----:B---3--:R-:W-:Y:S01]  /*3180*/  @!P3 IMAD R13, R48, R58, R3 ;  /* 0x0000003a300db224 */ /* 0x008fe200078e0203 */
[----:B------:R-:W-:Y:S04]  /*3190*/  BSSY B1, `(.L_x_88) ;  /* 0x0000006000017945 */ /* 0x000fe80003800000 */
[----:B------:R3:W-:Y:S01]  /*31a0*/  @!P3 STG.E.U8 desc[UR36][R6.64+0x30], R13 ;  /* 0x0000300d0600b986 */ /* 0x0007e2000c101124 */
[----:B------:R-:W-:Y:S05]  /*31b0*/  @P5 BRA `(.L_x_89) ;  /* 0x00000000000c5947 */ /* 0x000fea0003800000 */
[----:B------:R-:W5:Y:S02]  /*31c0*/  LDG.E.U8 R69, desc[UR36][R8.64+0x31] ;  /* 0x0000312408457981 */ /* 0x000f64000c1e1100 */
[----:B-----5:R-:W-:-:S05]  /*31d0*/  PRMT R0, R69, 0x8880, RZ ;  /* 0x0000888045007816 */ /* 0x020fca00000000ff */
[----:B------:R-:W-:-:S07]  /*31e0*/  IMAD R3, R0, R59, RZ ;  /* 0x0000003b00037224 */ /* 0x000fce00078e02ff */
.L_x_89:
[----:B------:R-:W-:Y:S05]  /*31f0*/  BSYNC B1 ;  /* 0x0000000000017941 */ /* 0x000fea0003800000 */
.L_x_88:
        /* <DEDUP_REMOVED lines=9> */
[----:B------:R-:W-:Y:S01]  /*3290*/  ISETP.LT.OR P3, PT, R22, 0x9, !P3 ;  /* 0x000000091600780c */ /* 0x000fe20005f61670 */
[----:B------:R-:W-:-:S12]  /*32a0*/  @P2 BRA `(.L_x_91) ;  /* 0x00000000000c2947 */ /* 0x000fd80003800000 */
[----:B------:R-:W5:Y:S02]  /*32b0*/  LDG.E.U8 R69, desc[UR36][R10.64+0x30] ;  /* 0x000030240a457981 */ /* 0x000f64000c1e1100 */
[----:B-----5:R-:W-:-:S05]  /*32c0*/  PRMT R0, R69, 0x8880, RZ ;  /* 0x0000888045007816 */ /* 0x020fca00000000ff */
[----:B------:R-:W-:-:S07]  /*32d0*/  IMAD R3, R0, R59, RZ ;  /* 0x0000003b00037224 */ /* 0x000fce00078e02ff */
.L_x_91:
[----:B------:R-:W-:Y:S05]  /*32e0*/  BSYNC B1 ;  /* 0x0000000000017941 */ /* 0x000fea0003800000 */
.L_x_90:
[----:B---3--:R-:W-:Y:S01]  /*32f0*/  @!P2 IMAD R13, R50, R58, R3 ;  /* 0x0000003a320da224 */ /* 0x008fe200078e0203 */
[----:B------:R-:W-:Y:S04]  /*3300*/  BSSY B1, `(.L_x_92) ;  /* 0x0000006000017945 */ /* 0x000fe80003800000 */
[----:B------:R3:W-:Y:S01]  /*3310*/  @!P2 STG.E.U8 desc[UR36][R4.64+0x30], R13 ;  /* 0x0000300d0400a986 */ /* 0x0007e2000c101124 */
[----:B------:R-:W-:Y:S05]  /*3320*/  @P0 BRA `(.L_x_93) ;  /* 0x00000000000c0947 */ /* 0x000fea0003800000 */
[----:B------:R-:W5:Y:S02]  /*3330*/  LDG.E.U8 R69, desc[UR36][R10.64+0x31] ;  /* 0x000031240a457981 */ /* 0x000f64000c1e1100 */
[----:B-----5:R-:W-:-:S05]  /*3340*/  PRMT R0, R69, 0x8880, RZ ;  /* 0x0000888045007816 */ /* 0x020fca00000000ff */
[----:B------:R-:W-:-:S07]  /*3350*/  IMAD R3, R0, R59, RZ ;  /* 0x0000003b00037224 */ /* 0x000fce00078e02ff */
.L_x_93:
[----:B------:R-:W-:Y:S05]  /*3360*/  BSYNC B1 ;  /* 0x0000000000017941 */ /* 0x000fea0003800000 */
.L_x_92:
[----:B------:R-:W-:Y:S01]  /*3370*/  @!P0 IMAD R51, R51, R58, R3 ;  /* 0x0000003a33338224 */ /* 0x000fe200078e0203 */
[----:B------:R-:W-:Y:S04]  /*3380*/  BSSY B1, `(.L_x_94) ;  /* 0x0000006000017945 */ /* 0x000fe80003800000 */
[----:B------:R0:W-:Y:S01]  /*3390*/  @!P0 STG.E.U8 desc[UR36][R4.64+0x31], R51 ;  /* 0x0000313304008986 */ /* 0x0001e2000c101124 */
[----:B------:R-:W-:Y:S05]  /*33a0*/  @P5 BRA `(.L_x_95) ;  /* 0x00000000000c5947 */ /* 0x000fea0003800000 */
[----:B------:R-:W5:Y:S02]  /*33b0*/  LDG.E.U8 R69, desc[UR36][R8.64+0x38] ;  /* 0x0000382408457981 */ /* 0x000f64000c1e1100 */
[----:B-----5:R-:W-:-:S05]  /*33c0*/  PRMT R0, R69, 0x8880, RZ ;  /* 0x0000888045007816 */ /* 0x020fca00000000ff */
[----:B------:R-:W-:-:S07]  /*33d0*/  IMAD R3, R0, R59, RZ ;  /* 0x0000003b00037224 */ /* 0x000fce00078e02ff */
.L_x_95:
[----:B------:R-:W-:Y:S05]  /*33e0*/  BSYNC B1 ;  /* 0x0000000000017941 */ /* 0x000fea0003800000 */
.L_x_94:
[----:B---3--:R-:W-:Y:S01]  /*33f0*/  @!P5 IMAD R13, R52, R58, R3 ;  /* 0x0000003a340dd224 */ /* 0x008fe200078e0203 */
[----:B------:R-:W-:Y:S04]  /*3400*/  BSSY B1, `(.L_x_96) ;  /* 0x0000006000017945 */ /* 0x000fe80003800000 */
[----:B------:R3:W-:Y:S01]  /*3410*/  @!P5 STG.E.U8 desc[UR36][R6.64+0x38], R13 ;  /* 0x0000380d0600d986 */ /* 0x0007e2000c101124 */
[----:B------:R-:W-:Y:S05]  /*3420*/  @P4 BRA `(.L_x_97) ;  /* 0x00000000000c4947 */ /* 0x000fea0003800000 */
[----:B------:R-:W5:Y:S02]  /*3430*/  LDG.E.U8 R69, desc[UR36][R8.64+0x39] ;  /* 0x0000392408457981 */ /* 0x000f64000c1e1100 */
[----:B-----5:R-:W-:-:S05]  /*3440*/  PRMT R0, R69, 0x8880, RZ ;  /* 0x0000888045007816 */ /* 0x020fca00000000ff */
[----:B------:R-:W-:-:S07]  /*3450*/  IMAD R3, R0, R59, RZ ;  /* 0x0000003b00037224 */ /* 0x000fce00078e02ff */
.L_x_97:
[----:B------:R-:W-:Y:S05]  /*3460*/  BSYNC B1 ;  /* 0x0000000000017941 */ /* 0x000fea0003800000 */
.L_x_96:
[----:B------:R-:W-:Y:S01]  /*3470*/  @!P4 IMAD R53, R53, R58, R3 ;  /* 0x0000003a3535c224 */ /* 0x000fe200078e0203 */
[----:B------:R-:W-:Y:S04]  /*3480*/  BSSY B1, `(.L_x_98) ;  /* 0x0000006000017945 */ /* 0x000fe80003800000 */
[----:B------:R0:W-:Y:S01]  /*3490*/  @!P4 STG.E.U8 desc[UR36][R6.64+0x39], R53 ;  /* 0x000039350600c986 */ /* 0x0001e2000c101124 */
[----:B------:R-:W-:Y:S05]  /*34a0*/  @P3 BRA `(.L_x_99) ;  /* 0x00000000000c3947 */ /* 0x000fea0003800000 */
[----:B------:R-:W5:Y:S02]  /*34b0*/  LDG.E.U8 R69, desc[UR36][R10.64+0x38] ;  /* 0x000038240a457981 */ /* 0x000f64000c1e1100 */
[----:B-----5:R-:W-:-:S05]  /*34c0*/  PRMT R0, R69, 0x8880, RZ ;  /* 0x0000888045007816 */ /* 0x020fca00000000ff */
[----:B------:R-:W-:-:S07]  /*34d0*/  IMAD R3, R0, R59, RZ ;  /* 0x0000003b00037224 */ /* 0x000fce00078e02ff */
.L_x_99:
[----:B------:R-:W-:Y:S05]  /*34e0*/  BSYNC B1 ;  /* 0x0000000000017941 */ /* 0x000fea0003800000 */
.L_x_98:
[----:B0123--:R-:W-:Y:S01]  /*34f0*/  @!P3 IMAD R7, R54, R58, R3 ;  /* 0x0000003a3607b224 */ /* 0x00ffe200078e0203 */
[----:B------:R-:W-:Y:S01]  /*3500*/  ISETP.LT.OR P1, PT, R22, 0x9, !P1 ;  /* 0x000000091600780c */ /* 0x000fe20004f21670 */
[----:B------:R-:W-:Y:S03]  /*3510*/  BSSY B1, `(.L_x_100) ;  /* 0x0000006000017945 */ /* 0x000fe60003800000 */
[----:B------:R0:W-:Y:S09]  /*3520*/  @!P3 STG.E.U8 desc[UR36][R4.64+0x38], R7 ;  /* 0x000038070400b986 */ /* 0x0001f2000c101124 */
[----:B------:R-:W-:Y:S05]  /*3530*/  @P1 BRA `(.L_x_101) ;  /* 0x00000000000c1947 */ /* 0x000fea0003800000 */
[----:B------:R-:W2:Y:S02]  /*3540*/  LDG.E.U8 R69, desc[UR36][R10.64+0x39] ;  /* 0x000039240a457981 */ /* 0x000ea4000c1e1100 */
[----:B--2---:R-:W-:-:S05]  /*3550*/  PRMT R0, R69, 0x8880, RZ ;  /* 0x0000888045007816 */ /* 0x004fca00000000ff */
[----:B------:R-:W-:-:S07]  /*3560*/  IMAD R3, R0, R59, RZ ;  /* 0x0000003b00037224 */ /* 0x000fce00078e02ff */
.L_x_101:
[----:B------:R-:W-:Y:S05]  /*3570*/  BSYNC B1 ;  /* 0x0000000000017941 */ /* 0x000fea0003800000 */
.L_x_100:
[----:B------:R-:W-:Y:S01]  /*3580*/  IMAD R3, R55, R58, R3 ;  /* 0x0000003a37037224 */ /* 0x000fe200078e0203 */
[----:B------:R-:W-:Y:S06]  /*3590*/  @P1 BRA `(.L_x_102) ;  /* 0x0000000400c81947 */ /* 0x000fec0003800000 */
[----:B------:R1:W-:Y:S01]  /*35a0*/  STG.E.U8 desc[UR36][R4.64+0x39], R3 ;  /* 0x0000390304007986 */ /* 0x0003e2000c101124 */
[----:B------:R-:W-:Y:S05]  /*35b0*/  BRA `(.L_x_102) ;  /* 0x0000000400c07947 */ /* 0x000fea0003800000 */
.L_x_37:
[C---:B------:R-:W-:Y:S02]  /*35c0*/  ISETP.GE.AND P1, PT, R71.reuse, 0x1, PT ;  /* 0x000000014700780c */ /* 0x040fe40003f26270 */
[----:B------:R-:W-:Y:S02]  /*35d0*/  ISETP.GE.AND P0, PT, R71, 0x2, PT ;  /* 0x000000024700780c */ /* 0x000fe40003f06270 */
[C---:B------:R-:W-:Y:S02]  /*35e0*/  ISETP.LT.OR P4, PT, R22.reuse, 0x1, !P1 ;  /* 0x000000011600780c */ /* 0x040fe40004f81670 */
[C---:B------:R-:W-:Y:S02]  /*35f0*/  ISETP.LT.OR P5, PT, R22.reuse, 0x1, !P0 ;  /* 0x000000011600780c */ /* 0x040fe400047a1670 */
[C---:B------:R-:W-:Y:S02]  /*3600*/  ISETP.LT.OR P1, PT, R22.reuse, 0x9, !P1 ;  /* 0x000000091600780c */ /* 0x040fe40004f21670 */
[----:B------:R-:W-:-:S02]  /*3610*/  ISETP.LT.OR P0, PT, R22, 0x9, !P0 ;  /* 0x000000091600780c */ /* 0x000fc40004701670 */
[C---:B------:R-:W-:Y:S02]  /*3620*/  ISETP.GE.AND P3, PT, R71.reuse, 0x9, PT ;  /* 0x000000094700780c */ /* 0x040fe40003f66270 */
[----:B------:R-:W-:-:S03]  /*3630*/  ISETP.GE.AND P2, PT, R71, 0xa, PT ;  /* 0x0000000a4700780c */ /* 0x000fc60003f46270 */
[-C--:B------:R-:W-:Y:S02]  /*3640*/  @!P4 IMAD R3, R24, R58.reuse, RZ ;  /* 0x0000003a1803c224 */ /* 0x080fe400078e02ff */
[-C--:B------:R-:W-:Y:S02]  /*3650*/  @!P5 IMAD R25, R25, R58.reuse, RZ ;  /* 0x0000003a1919d224 */ /* 0x080fe400078e02ff */
[-C--:B------:R-:W-:Y:S01]  /*3660*/  @!P1 IMAD R9, R26, R58.reuse, RZ ;  /* 0x0000003a1a099224 */ /* 0x080fe200078e02ff */
[----:B------:R0:W-:Y:S01]  /*3670*/  @!P4 STG.E.U8 desc[UR36][R6.64], R3 ;  /* 0x000000030600c986 */ /* 0x0001e2000c101124 */
[C---:B------:R-:W-:Y:S01]  /*3680*/  ISETP.LT.OR P4, PT, R22.reuse, 0x1, !P3 ;  /* 0x000000011600780c */ /* 0x040fe20005f81670 */
[----:B------:R-:W-:Y:S02]  /*3690*/  @!P0 IMAD R27, R27, R58, RZ ;  /* 0x0000003a1b1b8224 */ /* 0x000fe400078e02ff */
[----:B------:R-:W-:Y:S01]  /*36a0*/  @!P5 STG.E.U8 desc[UR36][R6.64+0x1], R25 ;  /* 0x000001190600d986 */ /* 0x000fe2000c101124 */
[----:B------:R-:W-:-:S02]  /*36b0*/  ISETP.LT.OR P5, PT, R22, 0x1, !P2 ;  /* 0x000000011600780c */ /* 0x000fc400057a1670 */
[C---:B------:R-:W-:Y:S01]  /*36c0*/  ISETP.LT.OR P2, PT, R22.reuse, 0x9, !P2 ;  /* 0x000000091600780c */ /* 0x040fe20005741670 */
[----:B------:R1:W-:Y:S01]  /*36d0*/  @!P1 STG.E.U8 desc[UR36][R4.64], R9 ;  /* 0x0000000904009986 */ /* 0x0003e2000c101124 */
[----:B------:R-:W-:Y:S02]  /*36e0*/  ISETP.LT.OR P1, PT, R22, 0x9, !P3 ;  /* 0x000000091600780c */ /* 0x000fe40005f21670 */
[C---:B------:R-:W-:Y:S01]  /*36f0*/  ISETP.GE.AND P3, PT, R71.reuse, 0x11, PT ;  /* 0x000000114700780c */ /* 0x040fe20003f66270 */
[----:B------:R-:W-:Y:S01]  /*3700*/  @!P0 STG.E.U8 desc[UR36][R4.64+0x1], R27 ;  /* 0x0000011b04008986 */ /* 0x000fe2000c101124 */
[----:B------:R-:W-:Y:S01]  /*3710*/  ISETP.GE.AND P0, PT, R71, 0x12, PT ;  /* 0x000000124700780c */ /* 0x000fe20003f06270 */
[----:B------:R-:W-:-:S04]  /*3720*/  @!P4 IMAD R11, R28, R58, RZ ;  /* 0x0000003a1c0bc224 */ /* 0x000fc800078e02ff */
[-C--:B------:R-:W-:Y:S01]  /*3730*/  @!P5 IMAD R29, R29, R58.reuse, RZ ;  /* 0x0000003a1d1dd224 */ /* 0x080fe200078e02ff */
[----:B------:R-:W-:Y:S01]  /*3740*/  @!P4 STG.E.U8 desc[UR36][R6.64+0x8], R11 ;  /* 0x0000080b0600c986 */ /* 0x000fe2000c101124 */
[C---:B------:R-:W-:Y:S01]  /*3750*/  ISETP.LT.OR P4, PT, R22.reuse, 0x1, !P3 ;  /* 0x000000011600780c */ /* 0x040fe20005f81670 */
[-C--:B------:R-:W-:Y:S02]  /*3760*/  @!P2 IMAD R31, R31, R58.reuse, RZ ;  /* 0x0000003a1f1fa224 */ /* 0x080fe400078e02ff */
[----:B------:R-:W-:Y:S01]  /*3770*/  @!P5 STG.E.U8 desc[UR36][R6.64+0x9], R29 ;  /* 0x0000091d0600d986 */ /* 0x000fe2000c101124 */
[----:B------:R-:W-:Y:S01]  /*3780*/  ISETP.LT.OR P5, PT, R22, 0x1, !P0 ;  /* 0x000000011600780c */ /* 0x000fe200047a1670 */
[----:B0-----:R-:W-:Y:S01]  /*3790*/  @!P1 IMAD R3, R30, R58, RZ ;  /* 0x0000003a1e039224 */ /* 0x001fe200078e02ff */
[----:B------:R-:W-:Y:S01]  /*37a0*/  ISETP.LT.OR P0, PT, R22, 0x9, !P0 ;  /* 0x000000091600780c */ /* 0x000fe20004701670 */
[----:B------:R-:W-:Y:S01]  /*37b0*/  @!P2 STG.E.U8 desc[UR36][R4.64+0x9], R31 ;  /* 0x0000091f0400a986 */ /* 0x000fe2000c101124 */
[----:B------:R-:W-:-:S03]  /*37c0*/  ISETP.GE.AND P2, PT, R71, 0x19, PT ;  /* 0x000000194700780c */ /* 0x000fc60003f46270 */
[----:B------:R0:W-:Y:S01]  /*37d0*/  @!P1 STG.E.U8 desc[UR36][R4.64+0x8], R3 ;  /* 0x0000080304009986 */ /* 0x0001e2000c101124 */
[----:B------:R-:W-:Y:S01]  /*37e0*/  ISETP.LT.OR P1, PT, R22, 0x9, !P3 ;  /* 0x000000091600780c */ /* 0x000fe20005f21670 */
[----:B-1----:R-:W-:Y:S01]  /*37f0*/  @!P4 IMAD R9, R32, R58, RZ ;  /* 0x0000003a2009c224 */ /* 0x002fe200078e02ff */
[----:B------:R-:W-:-:S03]  /*3800*/  ISETP.GE.AND P3, PT, R71, 0x1a, PT ;  /* 0x0000001a4700780c */ /* 0x000fc60003f66270 */
[-C--:B------:R-:W-:Y:S01]  /*3810*/  @!P5 IMAD R33, R33, R58.reuse, RZ ;  /* 0x0000003a2121d224 */ /* 0x080fe200078e02ff */
[----:B------:R-:W-:Y:S01]  /*3820*/  @!P4 STG.E.U8 desc[UR36][R6.64+0x10], R9 ;  /* 0x000010090600c986 */ /* 0x000fe2000c101124 */
[C---:B------:R-:W-:Y:S01]  /*3830*/  ISETP.LT.OR P4, PT, R22.reuse, 0x1, !P3 ;  /* 0x000000011600780c */ /* 0x040fe20005f81670 */
[-C--:B------:R-:W-:Y:S01]  /*3840*/  @!P0 IMAD R35, R35, R58.reuse, RZ ;  /* 0x0000003a23238224 */ /* 0x080fe200078e02ff */
[C---:B------:R-:W-:Y:S01]  /*3850*/  ISETP.LT.OR P3, PT, R22.reuse, 0x9, !P3 ;  /* 0x000000091600780c */ /* 0x040fe20005f61670 */
[----:B------:R-:W-:Y:S01]  /*3860*/  @!P5 STG.E.U8 desc[UR36][R6.64+0x11], R33 ;  /* 0x000011210600d986 */ /* 0x000fe2000c101124 */
[----:B------:R-:W-:Y:S02]  /*3870*/  ISETP.LT.OR P5, PT, R22, 0x1, !P2 ;  /* 0x000000011600780c */ /* 0x000fe400057a1670 */
[----:B0-----:R-:W-:Y:S01]  /*3880*/  @!P1 IMAD R3, R34, R58, RZ ;  /* 0x0000003a22039224 */ /* 0x001fe200078e02ff */
[----:B------:R-:W-:Y:S01]  /*3890*/  @!P0 STG.E.U8 desc[UR36][R4.64+0x11], R35 ;  /* 0x0000112304008986 */ /* 0x000fe2000c101124 */
[----:B------:R-:W-:-:S02]  /*38a0*/  ISETP.LT.OR P2, PT, R22, 0x9, !P2 ;  /* 0x000000091600780c */ /* 0x000fc40005741670 */
[C---:B------:R-:W-:Y:S01]  /*38b0*/  ISETP.GE.AND P0, PT, R71.reuse, 0x21, PT ;  /* 0x000000214700780c */ /* 0x040fe20003f06270 */
[----:B------:R0:W-:Y:S01]  /*38c0*/  @!P1 STG.E.U8 desc[UR36][R4.64+0x10], R3 ;  /* 0x0000100304009986 */ /* 0x0001e2000c101124 */
[----:B------:R-:W-:Y:S01]  /*38d0*/  ISETP.GE.AND P1, PT, R71, 0x22, PT ;  /* 0x000000224700780c */ /* 0x000fe20003f26270 */
[-C--:B------:R-:W-:Y:S02]  /*38e0*/  @!P4 IMAD R37, R37, R58.reuse, RZ ;  /* 0x0000003a2525c224 */ /* 0x080fe400078e02ff */
[-C--:B------:R-:W-:Y:S02]  /*38f0*/  @!P3 IMAD R39, R39, R58.reuse, RZ ;  /* 0x0000003a2727b224 */ /* 0x080fe400078e02ff */
[-C--:B------:R-:W-:Y:S01]  /*3900*/  @!P5 IMAD R11, R36, R58.reuse, RZ ;  /* 0x0000003a240bd224 */ /* 0x080fe200078e02ff */
[----:B------:R-:W-:Y:S01]  /*3910*/  @!P4 STG.E.U8 desc[UR36][R6.64+0x19], R37 ;  /* 0x000019250600c986 */ /* 0x000fe2000c101124 */
[C---:B------:R-:W-:Y:S02]  /*3920*/  ISETP.LT.OR P4, PT, R22.reuse, 0x1, !P0 ;  /* 0x000000011600780c */ /* 0x040fe40004781670 */
[C---:B------:R-:W-:Y:S01]  /*3930*/  ISETP.LT.OR P0, PT, R22.reuse, 0x9, !P0 ;  /* 0x000000091600780c */ /* 0x040fe20004701670 */
[----:B------:R-:W-:Y:S01]  /*3940*/  @!P5 STG.E.U8 desc[UR36][R6.64+0x18], R11 ;  /* 0x0000180b0600d986 */ /* 0x000fe2000c101124 */
[----:B------:R-:W-:Y:S01]  /*3950*/  ISETP.LT.OR P5, PT, R22, 0x1, !P1 ;  /* 0x000000011600780c */ /* 0x000fe20004fa1670 */
[----:B0-----:R-:W-:Y:S01]  /*3960*/  @!P2 IMAD R3, R38, R58, RZ ;  /* 0x0000003a2603a224 */ /* 0x001fe200078e02ff */
[----:B------:R-:W-:Y:S01]  /*3970*/  ISETP.LT.OR P1, PT, R22, 0x9, !P1 ;  /* 0x000000091600780c */ /* 0x000fe20004f21670 */
[----:B------:R-:W-:Y:S01]  /*3980*/  @!P3 STG.E.U8 desc[UR36][R4.64+0x19], R39 ;  /* 0x000019270400b986 */ /* 0x000fe2000c101124 */
[----:B------:R-:W-:-:S03]  /*3990*/  ISETP.GE.AND P3, PT, R71, 0x29, PT ;  /* 0x000000294700780c */ /* 0x000fc60003f66270 */
[----:B------:R0:W-:Y:S01]  /*39a0*/  @!P2 STG.E.U8 desc[UR36][R4.64+0x18], R3 ;  /* 0x000018030400a986 */ /* 0x0001e2000c101124 */
[----:B------:R-:W-:Y:S01]  /*39b0*/  ISETP.GE.AND P2, PT, R71, 0x2a, PT ;  /* 0x0000002a4700780c */ /* 0x000fe20003f46270 */
[----:B------:R-:W-:-:S04]  /*39c0*/  @!P4 IMAD R9, R40, R58, RZ ;  /* 0x0000003a2809c224 */ /* 0x000fc800078e02ff */
[-C--:B------:R-:W-:Y:S01]  /*39d0*/  @!P5 IMAD R41, R41, R58.reuse, RZ ;  /* 0x0000003a2929d224 */ /* 0x080fe200078e02ff */
[----:B------:R-:W-:Y:S01]  /*39e0*/  @!P4 STG.E.U8 desc[UR36][R6.64+0x20], R9 ;  /* 0x000020090600c986 */ /* 0x000fe2000c101124 */
[C---:B------:R-:W-:Y:S01]  /*39f0*/  ISETP.LT.OR P4, PT, R22.reuse, 0x1, !P3 ;  /* 0x000000011600780c */ /* 0x040fe20005f81670 */
[-C--:B------:R-:W-:Y:S01]  /*3a00*/  @!P1 IMAD R43, R43, R58.reuse, RZ ;  /* 0x0000003a2b2b9224 */ /* 0x080fe200078e02ff */
        /* <DEDUP_REMOVED lines=25> */
[----:B------:R1:W-:Y:S01]  /*3ba0*/  @!P4 STG.E.U8 desc[UR36][R6.64+0x30], R9 ;  /* 0x000030090600c986 */ /* 0x0003e2000c101124 */
[C---:B------:R-:W-:Y:S01]  /*3bb0*/  ISETP.LT.OR P4, PT, R22.reuse, 0x1, !P2 ;  /* 0x000000011600780c */ /* 0x040fe20005781670 */
[-C--:B------:R-:W-:Y:S01]  /*3bc0*/  @!P0 IMAD R51, R51, R58.reuse, RZ ;  /* 0x0000003a33338224 */ /* 0x080fe200078e02ff */
[C---:B------:R-:W-:Y:S01]  /*3bd0*/  ISETP.LT.OR P2, PT, R22.reuse, 0x9, !P2 ;  /* 0x000000091600780c */ /* 0x040fe20005741670 */
[----:B------:R2:W-:Y:S01]  /*3be0*/  @!P5 STG.E.U8 desc[UR36][R6.64+0x31], R49 ;  /* 0x000031310600d986 */ /* 0x0005e2000c101124 */
[----:B------:R-:W-:Y:S01]  /*3bf0*/  ISETP.LT.OR P5, PT, R22, 0x1, !P3 ;  /* 0x000000011600780c */ /* 0x000fe20005fa1670 */
[-C--:B0-----:R-:W-:Y:S01]  /*3c00*/  @!P1 IMAD R3, R50, R58.reuse, RZ ;  /* 0x0000003a32039224 */ /* 0x081fe200078e02ff */
[----:B------:R-:W-:Y:S01]  /*3c10*/  ISETP.LT.OR P3, PT, R22, 0x9, !P3 ;  /* 0x000000091600780c */ /* 0x000fe20005f61670 */
[----:B------:R2:W-:Y:S04]  /*3c20*/  @!P0 STG.E.U8 desc[UR36][R4.64+0x31], R51 ;  /* 0x0000313304008986 */ /* 0x0005e8000c101124 */
[----:B------:R2:W-:Y:S02]  /*3c30*/  @!P1 STG.E.U8 desc[UR36][R4.64+0x30], R3 ;  /* 0x0000300304009986 */ /* 0x0005e4000c101124 */
[----:B------:R-:W-:-:S02]  /*3c40*/  @!P4 IMAD R11, R52, R58, RZ ;  /* 0x0000003a340bc224 */ /* 0x000fc400078e02ff */
[-C--:B-1----:R-:W-:Y:S02]  /*3c50*/  @!P2 IMAD R9, R54, R58.reuse, RZ ;  /* 0x0000003a3609a224 */ /* 0x082fe400078e02ff */
[-C--:B------:R-:W-:Y:S01]  /*3c60*/  @!P5 IMAD R53, R53, R58.reuse, RZ ;  /* 0x0000003a3535d224 */ /* 0x080fe200078e02ff */
[----:B------:R2:W-:Y:S01]  /*3c70*/  @!P4 STG.E.U8 desc[UR36][R6.64+0x38], R11 ;  /* 0x0000380b0600c986 */ /* 0x0005e2000c101124 */
[----:B------:R-:W-:-:S03]  /*3c80*/  @!P3 IMAD R55, R55, R58, RZ ;  /* 0x0000003a3737b224 */ /* 0x000fc600078e02ff */
[----:B------:R2:W-:Y:S04]  /*3c90*/  @!P5 STG.E.U8 desc[UR36][R6.64+0x39], R53 ;  /* 0x000039350600d986 */ /* 0x0005e8000c101124 */
[----:B------:R2:W-:Y:S04]  /*3ca0*/  @!P2 STG.E.U8 desc[UR36][R4.64+0x38], R9 ;  /* 0x000038090400a986 */ /* 0x0005e8000c101124 */
[----:B------:R2:W-:Y:S02]  /*3cb0*/  @!P3 STG.E.U8 desc[UR36][R4.64+0x39], R55 ;  /* 0x000039370400b986 */ /* 0x0005e4000c101124 */
.L_x_102:
[----:B------:R-:W-:Y:S05]  /*3cc0*/  BSYNC B0 ;  /* 0x0000000000007941 */ /* 0x000fea0003800000 */
.L_x_36:
[----:B012-4-:R-:W2:Y:S01]  /*3cd0*/  LDL.64 R4, [R1] ;  /* 0x0000000001047983 */ /* 0x017ea20000100a00 */
[----:B------:R-:W-:Y:S01]  /*3ce0*/  ULDC.64 UR4, c[0x0][0x650] ;  /* 0x0001940000047ab9 */ /* 0x000fe20000000a00 */
[----:B------:R-:W-:Y:S02]  /*3cf0*/  IMAD.U32 R0, RZ, RZ, UR44 ;  /* 0x0000002cff007e24 */ /* 0x000fe4000f8e00ff */
[----:B------:R-:W-:Y:S02]  /*3d00*/  IMAD.MOV.U32 R22, RZ, RZ, -0x1 ;  /* 0xffffffffff167424 */ /* 0x000fe400078e00ff */
[----:B------:R0:W-:Y:S01]  /*3d10*/  SYNCS.ARRIVE.TRANS64.A1T0 RZ, [R0+UR48], RZ ;  /* 0x000000ff00ff79a7 */ /* 0x0001e20008100030 */
[----:B------:R-:W-:Y:S02]  /*3d20*/  IMAD.MOV.U32 R19, RZ, RZ, -0x1 ;  /* 0xffffffffff137424 */ /* 0x000fe400078e00ff */
[----:B------:R-:W-:Y:S01]  /*3d30*/  IMAD.MOV.U32 R18, RZ, RZ, -0x1 ;  /* 0xffffffffff127424 */ /* 0x000fe200078e00ff */
[----:B0-----:R-:W-:-:S02]  /*3d40*/  PRMT R0, RZ, 0x7610, R0 ;  /* 0x00007610ff007816 */ /* 0x001fc40000000000 */
[----:B--2---:R-:W-:-:S05]  /*3d50*/  LEA R16, P0, R4, R16, 0x1 ;  /* 0x0000001004107211 */ /* 0x004fca00078008ff */
[----:B------:R-:W-:Y:S01]  /*3d60*/  IMAD.X R17, R66, 0x1, R17, P0 ;  /* 0x0000000142117824 */ /* 0x000fe200000e0611 */
[----:B------:R-:W-:-:S04]  /*3d70*/  ISETP.GE.U32.AND P0, PT, R16, UR4, PT ;  /* 0x0000000410007c0c */ /* 0x000fc8000bf06070 */
[----:B------:R-:W-:-:S13]  /*3d80*/  ISETP.GE.U32.AND.EX P0, PT, R17, UR5, PT, P0 ;  /* 0x0000000511007c0c */ /* 0x000fda000bf06100 */
[----:B------:R-:W-:Y:S05]  /*3d90*/  @P0 BRA `(.L_x_103) ;  /* 0x0000000400500947 */ /* 0x000fea0003800000 */
[----:B------:R-:W0:Y:S01]  /*3da0*/  LDC.64 R10, c[0x0][0x628] ;  /* 0x00018a00ff0a7b82 */ /* 0x000e220000000a00 */
[----:B------:R-:W1:Y:S01]  /*3db0*/  S2R R19, SR_CTAID.X ;  /* 0x0000000000137919 */ /* 0x000e620000002500 */
[----:B------:R-:W-:Y:S02]  /*3dc0*/  IMAD.MOV.U32 R8, RZ, RZ, R16 ;  /* 0x000000ffff087224 */ /* 0x000fe400078e0010 */
[----:B------:R-:W-:Y:S01]  /*3dd0*/  IMAD.MOV.U32 R9, RZ, RZ, R17 ;  /* 0x000000ffff097224 */ /* 0x000fe200078e0011 */
[----:B------:R-:W2:Y:S03]  /*3de0*/  S2R R20, SR_CTAID.Y ;  /* 0x0000000000147919 */ /* 0x000ea60000002600 */
[----:B------:R-:W3:Y:S08]  /*3df0*/  LDC R0, c[0x0][0x630] ;  /* 0x00018c00ff007b82 */ /* 0x000ef00000000800 */
[----:B------:R-:W4:Y:S01]  /*3e00*/  LDC.64 R14, c[0x0][0x620] ;  /* 0x00018800ff0e7b82 */ /* 0x000f220000000a00 */
[----:B0-----:R-:W-:-:S04]  /*3e10*/  ISETP.NE.U32.AND P0, PT, R10, RZ, PT ;  /* 0x000000ff0a00720c */ /* 0x001fc80003f05070 */
[----:B------:R-:W-:-:S13]  /*3e20*/  ISETP.NE.AND.EX P0, PT, R11, RZ, PT, P0 ;  /* 0x000000ff0b00720c */ /* 0x000fda0003f05300 */
[----:B-1234-:R-:W-:Y:S05]  /*3e30*/  @!P0 BRA `(.L_x_104) ;  /* 0x0000000000288947 */ /* 0x01efea0003800000 */
[----:B------:R-:W0:Y:S02]  /*3e40*/  LDC R3, c[0x0][0x634] ;  /* 0x00018d00ff037b82 */ /* 0x000e240000000800 */
        /* <DEDUP_REMOVED lines=9> */
.L_x_104:
[-CC-:B------:R-:W-:Y:S01]  /*3ee0*/  SHF.R.U64 R18, R8, R0.reuse, R9.reuse ;  /* 0x0000000008127219 */ /* 0x180fe20000001209 */
[----:B------:R-:W0:Y:S01]  /*3ef0*/  LDC.64 R24, c[0x0][0x640] ;  /* 0x00019000ff187b82 */ /* 0x000e220000000a00 */
[----:B------:R-:W-:Y:S01]  /*3f00*/  SHF.R.U32.HI R0, RZ, R0, R9 ;  /* 0x00000000ff007219 */ /* 0x000fe20000011609 */
[----:B------:R-:W-:Y:S01]  /*3f10*/  ULDC UR4, c[0x0][0x150] ;  /* 0x0000540000047ab9 */ /* 0x000fe20000000800 */
[----:B------:R-:W-:Y:S02]  /*3f20*/  IADD3 R3, P0, RZ, -R18, RZ ;  /* 0x80000012ff037210 */ /* 0x000fe40007f1e0ff */
[----:B------:R-:W-:-:S03]  /*3f30*/  I2FP.F32.U32 R7, R19 ;  /* 0x0000001300077245 */ /* 0x000fc60000201000 */
[----:B------:R-:W1:Y:S01]  /*3f40*/  LDC R6, c[0x0][0x618] ;  /* 0x00018600ff067b82 */ /* 0x000e620000000800 */
[----:B------:R-:W-:Y:S02]  /*3f50*/  IMAD.X R5, RZ, RZ, ~R0, P0 ;  /* 0x000000ffff057224 */ /* 0x000fe400000e0e00 */
[----:B------:R-:W-:Y:S01]  /*3f60*/  FMUL R7, R7, UR4 ;  /* 0x0000000407077c20 */ /* 0x000fe20008400000 */
[----:B------:R-:W-:Y:S01]  /*3f70*/  ULDC UR4, c[0x0][0x154] ;  /* 0x0000550000047ab9 */ /* 0x000fe20000000800 */
[-C--:B------:R-:W-:Y:S02]  /*3f80*/  IMAD R0, R5, R14.reuse, RZ ;  /* 0x0000000e05007224 */ /* 0x080fe400078e02ff */
[C---:B------:R-:W-:Y:S01]  /*3f90*/  IMAD.WIDE.U32 R4, R3.reuse, R14, R16 ;  /* 0x0000000e03047225 */ /* 0x040fe200078e0010 */
[----:B------:R-:W2:Y:S01]  /*3fa0*/  LDC R8, c[0x0][0x608] ;  /* 0x00018200ff087b82 */ /* 0x000ea20000000800 */
[----:B------:R-:W3:Y:S02]  /*3fb0*/  F2I.U32.TRUNC.NTZ R7, R7 ;  /* 0x0000000700077305 */ /* 0x000ee4000020f000 */
[----:B------:R-:W-:-:S04]  /*3fc0*/  IMAD R3, R3, R15, R0 ;  /* 0x0000000f03037224 */ /* 0x000fc800078e0200 */
[----:B------:R-:W-:Y:S01]  /*3fd0*/  IMAD.IADD R3, R5, 0x1, R3 ;  /* 0x0000000105037824 */ /* 0x000fe200078e0203 */
[----:B------:R-:W4:Y:S01]  /*3fe0*/  LDC R22, c[0x0][0x658] ;  /* 0x00019600ff167b82 */ /* 0x000f220000000800 */
[----:B------:R-:W-:Y:S02]  /*3ff0*/  I2FP.F32.U32 R5, R20 ;  /* 0x0000001400057245 */ /* 0x000fe40000201000 */
[----:B0-----:R-:W-:-:S04]  /*4000*/  ISETP.NE.U32.AND P0, PT, R24, RZ, PT ;  /* 0x000000ff1800720c */ /* 0x001fc80003f05070 */
[----:B------:R-:W-:Y:S01]  /*4010*/  ISETP.NE.AND.EX P0, PT, R25, RZ, PT, P0 ;  /* 0x000000ff1900720c */ /* 0x000fe20003f05300 */
[----:B------:R-:W0:Y:S01]  /*4020*/  LDC R0, c[0x0][0x144] ;  /* 0x00005100ff007b82 */ /* 0x000e220000000800 */
[-C--:B-1----:R-:W-:Y:S01]  /*4030*/  SHF.R.U64 R10, R4, R6.reuse, R3 ;  /* 0x00000006040a7219 */ /* 0x082fe20000001203 */
[----:B---3--:R-:W-:Y:S01]  /*4040*/  IMAD.MOV R7, RZ, RZ, -R7 ;  /* 0x000000ffff077224 */ /* 0x008fe200078e0a07 */
[----:B------:R-:W-:Y:S01]  /*4050*/  SHF.R.U32.HI R3, RZ, R6, R3 ;  /* 0x00000006ff037219 */ /* 0x000fe20000011603 */
[----:B------:R-:W-:-:S04]  /*4060*/  FMUL R6, R5, UR4 ;  /* 0x0000000405067c20 */ /* 0x000fc80008400000 */
[----:B------:R-:W1:Y:S01]  /*4070*/  LDC R15, c[0x0][0x148] ;  /* 0x00005200ff0f7b82 */ /* 0x000e620000000800 */
[----:B------:R3:W0:Y:S01]  /*4080*/  F2I.U32.TRUNC.NTZ R14, R6 ;  /* 0x00000006000e7305 */ /* 0x000622000020f000 */
[-CC-:B--2---:R-:W-:Y:S02]  /*4090*/  SHF.R.U64 R12, R10, R8.reuse, R3.reuse ;  /* 0x000000080a0c7219 */ /* 0x184fe40000001203 */
[----:B------:R-:W-:-:S04]  /*40a0*/  SHF.R.U32.HI R3, RZ, R8, R3 ;  /* 0x00000008ff037219 */ /* 0x000fc80000011603 */
[----:B------:R-:W2:Y:S01]  /*40b0*/  LDC R21, c[0x0][0x600] ;  /* 0x00018000ff157b82 */ /* 0x000ea20000000800 */
[-CC-:B----4-:R-:W-:Y:S02]  /*40c0*/  SHF.R.U64 R13, R12, R22.reuse, R3.reuse ;  /* 0x000000160c0d7219 */ /* 0x190fe40000001203 */
[----:B------:R-:W-:-:S03]  /*40d0*/  SHF.R.U32.HI R5, RZ, R22, R3 ;  /* 0x00000016ff057219 */ /* 0x000fc60000011603 */
[----:B------:R-:W-:Y:S02]  /*40e0*/  IMAD.MOV.U32 R4, RZ, RZ, R13 ;  /* 0x000000ffff047224 */ /* 0x000fe400078e000d */
[----:B------:R-:W4:Y:S01]  /*40f0*/  LDC R26, c[0x0][0x648] ;  /* 0x00019200ff1a7b82 */ /* 0x000f220000000800 */
[----:B0-----:R-:W-:-:S07]  /*4100*/  IMAD R22, R0, R7, R19 ;  /* 0x0000000700167224 */ /* 0x001fce00078e0213 */
[----:B------:R-:W0:Y:S08]  /*4110*/  LDC R27, c[0x0][0x638] ;  /* 0x00018e00ff1b7b82 */ /* 0x000e300000000800 */
[----:B------:R-:W0:Y:S01]  /*4120*/  LDC R28, c[0x0][0x610] ;  /* 0x00018400ff1c7b82 */ /* 0x000e220000000800 */
[----:B-1-3--:R-:W-:Y:S05]  /*4130*/  @!P0 BRA `(.L_x_105) ;  /* 0x0000000000288947 */ /* 0x00afea0003800000 */
[----:B------:R-:W1:Y:S02]  /*4140*/  LDC R0, c[0x0][0x64c] ;  /* 0x00019300ff007b82 */ /* 0x000e640000000800 */
[----:B-1----:R-:W-:-:S05]  /*4150*/  IADD3 R3, P0, R13, R0, RZ ;  /* 0x000000000d037210 */ /* 0x002fca0007f1e0ff */
        /* <DEDUP_REMOVED lines=8> */
.L_x_105:
[----:B------:R-:W-:Y:S01]  /*41e0*/  ISETP.NE.AND P0, PT, R2, 0x1, PT ;  /* 0x000000010200780c */ /* 0x000fe20003f05270 */
[----:B------:R-:W-:Y:S01]  /*41f0*/  IMAD.MOV R14, RZ, RZ, -R14 ;  /* 0x000000ffff0e7224 */ /* 0x000fe200078e0a0e */
[----:B----4-:R-:W-:Y:S01]  /*4200*/  SHF.R.U64 R0, R4, R26, R5 ;  /* 0x0000001a04007219 */ /* 0x010fe20000001205 */
[----:B--2---:R-:W-:Y:S01]  /*4210*/  VIADD R5, R21, 0xffffffff ;  /* 0xffffffff15057836 */ /* 0x004fe20000000000 */
[----:B------:R-:W-:-:S03]  /*4220*/  LOP3.LUT R3, R12, R67, RZ, 0xc0, !PT ;  /* 0x000000430c037212 */ /* 0x000fc600078ec0ff */
[----:B------:R-:W-:Y:S01]  /*4230*/  IMAD.MOV R4, RZ, RZ, -R0 ;  /* 0x000000ffff047224 */ /* 0x000fe200078e0a00 */
[----:B------:R-:W-:Y:S01]  /*4240*/  LOP3.LUT R5, R10, R5, RZ, 0xc0, !PT ;  /* 0x000000050a057212 */ /* 0x000fe200078ec0ff */
[----:B------:R-:W-:Y:S02]  /*4250*/  IMAD R3, R64, R0, R3 ;  /* 0x0000000040037224 */ /* 0x000fe400078e0203 */
[----:B0-----:R-:W-:Y:S02]  /*4260*/  IMAD R0, R4, R27, R13 ;  /* 0x0000001b04007224 */ /* 0x001fe400078e020d */
[----:B------:R-:W-:Y:S02]  /*4270*/  @P0 IMAD R22, R15, R14, R20 ;  /* 0x0000000e0f160224 */ /* 0x000fe400078e0214 */
[----:B------:R-:W-:Y:S02]  /*4280*/  IMAD.MOV.U32 R4, RZ, RZ, 0x1 ;  /* 0x00000001ff047424 */ /* 0x000fe400078e00ff */
[----:B------:R-:W-:-:S02]  /*4290*/  IMAD R22, R3, R28, R22 ;  /* 0x0000001c03167224 */ /* 0x000fc400078e0216 */
[----:B------:R-:W-:Y:S01]  /*42a0*/  IMAD R3, R0, R21, R5 ;  /* 0x0000001500037224 */ /* 0x000fe200078e0205 */
[----:B------:R-:W-:-:S04]  /*42b0*/  PRMT R0, R4, 0x7610, R0 ;  /* 0x0000761004007816 */ /* 0x000fc80000000000 */
[----:B------:R-:W-:Y:S02]  /*42c0*/  SEL R19, R3, R22, !P0 ;  /* 0x0000001603137207 */ /* 0x000fe40004000000 */
[----:B------:R-:W-:-:S07]  /*42d0*/  SEL R22, R22, R3, !P0 ;  /* 0x0000000316167207 */ /* 0x000fce0004000000 */
.L_x_103:
[----:B------:R-:W-:Y:S02]  /*42e0*/  LOP3.LUT P0, RZ, R0, 0xff, RZ, 0xc0, !PT ;  /* 0x000000ff00ff7812 */ /* 0x000fe4000780c0ff */
[----:B------:R-:W-:-:S11]  /*42f0*/  LOP3.LUT R70, R70, 0x1, RZ, 0x3c, !PT ;  /* 0x0000000146467812 */ /* 0x000fd600078e3cff */
[----:B------:R-:W-:Y:S05]  /*4300*/  @P0 BRA `(.L_x_106) ;  /* 0xffffffd400180947 */ /* 0x000fea000383ffff */
[----:B------:R-:W-:Y:S05]  /*4310*/  EXIT ;  /* 0x000000000000794d */ /* 0x000fea0003800000 */
.L_x_17:
[----:B------:R-:W-:-:S08]  /*4320*/  ISETP.NE.AND P0, PT, R14, RZ, PT ;  /* 0x000000ff0e00720c */ /* 0x000fd00003f05270 */
[----:B0-----:R-:W0:-:S00]  /*4330*/  USETMAXREG.DEALLOC.CTAPOOL 0x28 ;  /* 0x00000028000079c8 */ /* 0x001e0000080e0500 */
[----:B------:R-:W-:Y:S05]  /*4340*/  @P0 EXIT ;  /* 0x000000000000094d */ /* 0x000fea0003800000 */
[----:B0-----:R-:W-:Y:S01]  /*4350*/  LOP3.LUT P0, RZ, R8, 0xff, RZ, 0xc0, !PT ;  /* 0x000000ff08ff7812 */ /* 0x001fe2000780c0ff */
[----:B------:R-:W-:Y:S02]  /*4360*/  IMAD.MOV.U32 R3, RZ, RZ, 0x1 ;  /* 0x00000001ff037424 */ /* 0x000fe400078e00ff */
[----:B------:R-:W-:-:S10]  /*4370*/  IMAD.MOV.U32 R8, RZ, RZ, RZ ;  /* 0x000000ffff087224 */ /* 0x000fd400078e00ff */
[----:B------:R-:W-:Y:S05]  /*4380*/  @!P0 BRA `(.L_x_107) ;  /* 0x0000000c00308947 */ /* 0x000fea0003800000 */
[----:B------:R-:W0:Y:S01]  /*4390*/  S2R R12, SR_CgaCtaId ;  /* 0x00000000000c7919 */ /* 0x000e220000008800 */
[----:B------:R-:W-:Y:S01]  /*43a0*/  LOP3.LUT P0, RZ, R5, 0x1f, RZ, 0xc0, !PT ;  /* 0x0000001f05ff7812 */ /* 0x000fe2000780c0ff */
[----:B------:R-:W-:Y:S01]  /*43b0*/  ULDC UR5, c[0x0][0x658] ;  /* 0x0001960000057ab9 */ /* 0x000fe20000000800 */
[C---:B------:R-:W-:Y:S01]  /*43c0*/  ISETP.NE.AND P2, PT, R4.reuse, RZ, PT ;  /* 0x000000ff0400720c */ /* 0x040fe20003f45270 */
[----:B------:R-:W-:Y:S01]  /*43d0*/  UMOV UR6, 0xffffffff ;  /* 0xffffffff00067882 */ /* 0x000fe20000000000 */
[----:B------:R-:W-:Y:S01]  /*43e0*/  ISETP.NE.OR P0, PT, R4, RZ, !P0 ;  /* 0x000000ff0400720c */ /* 0x000fe20004705670 */
[----:B------:R-:W-:Y:S01]  /*43f0*/  BSSY B0, `(.L_x_107) ;  /* 0x00000c5000007945 */ /* 0x000fe20003800000 */
[----:B------:R-:W-:Y:S01]  /*4400*/  USHF.L.U32 UR6, UR6, UR5, URZ ;  /* 0x0000000506067299 */ /* 0x000fe2000800063f */
[----:B------:R-:W-:Y:S01]  /*4410*/  IMAD.MOV.U32 R10, RZ, RZ, 0x1 ;  /* 0x00000001ff0a7424 */ /* 0x000fe200078e00ff */
[----:B------:R-:W-:Y:S01]  /*4420*/  LOP3.LUT R9, R23, 0x2, RZ, 0xfc, !PT ;  /* 0x0000000217097812 */ /* 0x000fe200078efcff */
[----:B------:R-:W-:Y:S01]  /*4430*/  IMAD.MOV.U32 R3, RZ, RZ, 0x1 ;  /* 0x00000001ff037424 */ /* 0x000fe200078e00ff */
[----:B------:R-:W-:Y:S01]  /*4440*/  ULDC UR4, c[0x0][0x600] ;  /* 0x0001800000047ab9 */ /* 0x000fe20000000800 */
[----:B------:R-:W-:Y:S01]  /*4450*/  IMAD.MOV.U32 R8, RZ, RZ, RZ ;  /* 0x000000ffff087224 */ /* 0x000fe200078e00ff */
[----:B------:R-:W-:Y:S01]  /*4460*/  UMOV UR7, 0x1 ;  /* 0x0000000100077882 */ /* 0x000fe20000000000 */
[----:B------:R-:W-:-:S02]  /*4470*/  UIADD3 UR19, UR40, 0x1, URZ ;  /* 0x0000000128137890 */ /* 0x000fc4000fffe03f */
[----:B------:R-:W-:Y:S02]  /*4480*/  UIADD3 UR15, UR4, -0x1, URZ ;  /* 0xffffffff040f7890 */ /* 0x000fe4000fffe03f */
[----:B------:R-:W-:Y:S02]  /*4490*/  USHF.L.U32 UR17, UR7, UR5, URZ ;  /* 0x0000000507117299 */ /* 0x000fe4000800063f */
[----:B------:R-:W-:Y:S01]  /*44a0*/  ULOP3.LUT UR16, URZ, UR6, URZ, 0x33, !UPT ;  /* 0x000000063f107292 */ /* 0x000fe2000f8e333f */
[----:B------:R-:W-:Y:S01]  /*44b0*/  ULDC.64 UR20, c[0x0][0x198] ;  /* 0x0000660000147ab9 */ /* 0x000fe20000000a00 */
[C---:B0-----:R-:W-:Y:S02]  /*44c0*/  IMAD.SHL.U32 R4, R12.reuse, 0x400, RZ ;  /* 0x000004000c047824 */ /* 0x041fe400078e00ff */
[----:B------:R-:W-:-:S03]  /*44d0*/  IMAD.SHL.U32 R12, R12, 0x20, RZ ;  /* 0x000000200c0c7824 */ /* 0x000fc600078e00ff */
[----:B------:R-:W-:Y:S02]  /*44e0*/  LOP3.LUT R4, R4, 0x400, RZ, 0xc0, !PT ;  /* 0x0000040004047812 */ /* 0x000fe400078ec0ff */
[----:B------:R-:W-:Y:S02]  /*44f0*/  LOP3.LUT R12, R12, 0x20, RZ, 0xc0, !PT ;  /* 0x000000200c0c7812 */ /* 0x000fe400078ec0ff */
[----:B------:R-:W-:-:S07]  /*4500*/  LOP3.LUT R11, R4, 0x1900, RZ, 0xfc, !PT ;  /* 0x00001900040b7812 */ /* 0x000fce00078efcff */
.L_x_119:
[----:B------:R-:W-:-:S03]  /*4510*/  UMOV UR4, 0xffffffff ;  /* 0xffffffff00047882 */ /* 0x000fc60000000000 */
[----:B------:R-:W-:Y:S05]  /*4520*/  BRA.DIV UR4, `(.L_x_108) ;  /* 0x0000000e04c07947 */ /* 0x000fea000b800000 */
[----:B------:R-:W-:-:S13]  /*4530*/  ELECT P6, URZ, PT ;  /* 0x00000000003f782f */ /* 0x000fda00038c0000 */
.L_x_131:
[----:B------:R-:W0:Y:S01]  /*4540*/  LDC R4, c[0x0][0x28c] ;  /* 0x0000a300ff047b82 */ /* 0x000e220000000800 */
[----:B------:R-:W-:Y:S01]  /*4550*/  BSSY B1, `(.L_x_109) ;  /* 0x0000039000017945 */ /* 0x000fe20003800000 */
[----:B0-----:R-:W-:-:S13]  /*4560*/  ISETP.LT.OR P6, PT, R4, 0x1, !P6 ;  /* 0x000000010400780c */ /* 0x001fda00077c1670 */
[----:B------:R-:W-:Y:S05]  /*4570*/  @P6 BRA `(.L_x_110) ;  /* 0x0000000000d86947 */ /* 0x000fea0003800000 */
[----:B------:R-:W-:Y:S02]  /*4580*/  IMAD R19, R19, 0x40, R12 ;  /* 0x0000004013137824 */ /* 0x000fe400078e020c */
[----:B------:R-:W-:Y:S02]  /*4590*/  IMAD.SHL.U32 R22, R22, 0x40, RZ ;  /* 0x0000004016167824 */ /* 0x000fe400078e00ff */
[----:B------:R-:W-:Y:S02]  /*45a0*/  IMAD.MOV.U32 R15, RZ, RZ, RZ ;  /* 0x000000ffff0f7224 */ /* 0x000fe400078e00ff */
[----:B------:R-:W-:Y:S02]  /*45b0*/  IMAD.U32 R20, RZ, RZ, UR19 ;  /* 0x00000013ff147e24 */ /* 0x000fe4000f8e00ff */
[----:B------:R-:W-:Y:S02]  /*45c0*/  IMAD.MOV.U32 R4, RZ, RZ, R3 ;  /* 0x000000ffff047224 */ /* 0x000fe400078e0003 */
[----:B------:R-:W-:-:S07]  /*45d0*/  IMAD.MOV.U32 R6, RZ, RZ, R8 ;  /* 0x000000ffff067224 */ /* 0x000fce00078e0008 */
.L_x_114:
[----:B------:R-:W0:Y:S01]  /*45e0*/  S2R R14, SR_CgaCtaId ;  /* 0x00000000000e7919 */ /* 0x000e220000008800 */
[----:B------:R-:W-:Y:S01]  /*45f0*/  MOV R5, 0x400 ;  /* 0x0000040000057802 */ /* 0x000fe20000000f00 */
[----:B------:R-:W1:Y:S03]  /*4600*/  @!P2 LDC R7, c[0x0][0x500] ;  /* 0x00014000ff07ab82 */ /* 0x000e660000000800 */
[----:B0-----:R-:W-:Y:S02]  /*4610*/  LEA R13, R14, R5, 0x18 ;  /* 0x000000050e0d7211 */ /* 0x001fe400078ec0ff */
[----:B------:R-:W-:-:S03]  /*4620*/  SHF.L.U32 R5, R4, 0x1f, RZ ;  /* 0x0000001f04057819 */ /* 0x000fc600000006ff */
[----:B------:R-:W-:-:S04]  /*4630*/  IMAD R14, R6, 0x8, R13 ;  /* 0x00000008060e7824 */ /* 0x000fc800078e020d */
[----:B------:R-:W0:Y:S02]  /*4640*/  SYNCS.PHASECHK.TRANS64.TRYWAIT P1, [R14+URZ+0x18], R5 ;  /* 0x000018050e0075a7 */ /* 0x000e24000802017f */
[----:B01----:R-:W-:Y:S05]  /*4650*/  @!P1 BRA `(.L_x_111) ;  /* 0x0000000c00949947 */ /* 0x003fea0003800000 */
.L_x_132:
[----:B0-----:R-:W-:Y:S01]  /*4660*/  PRMT R5, R9, 0x9910, RZ ;  /* 0x0000991009057816 */ /* 0x001fe200000000ff */
[----:B------:R0:W-:Y:S03]  /*4670*/  @!P2 SYNCS.ARRIVE.TRANS64 RZ, [R14+URZ], R7 ;  /* 0x000000070effa9a7 */ /* 0x0001e6000800003f */
[----:B------:R-:W-:-:S13]  /*4680*/  ISETP.NE.AND P1, PT, R5, 0x2, PT ;  /* 0x000000020500780c */ /* 0x000fda0003f25270 */
[----:B0-----:R-:W-:Y:S05]  /*4690*/  @P1 BRA `(.L_x_112) ;  /* 0x0000000000041947 */ /* 0x001fea0003800000 */
[----:B------:R-:W-:Y:S01]  /*46a0*/  BPT.TRAP 0x1 ;  /* 0x000000040000795c */ /* 0x000fe20000300000 */
.L_x_112:
[----:B------:R-:W-:Y:S05]  /*46b0*/  @P0 BRA `(.L_x_113) ;  /* 0x0000000000040947 */ /* 0x000fea0003800000 */
[----:B------:R-:W-:Y:S01]  /*46c0*/  BPT.TRAP 0x1 ;  /* 0x000000040000795c */ /* 0x000fe20000300000 */
.L_x_113:
[----:B------:R-:W-:Y:S01]  /*46d0*/  R2UR UR13, R13 ;  /* 0x000000000d0d72ca */ /* 0x000fe200000e0000 */
[----:B------:R-:W-:Y:S01]  /*46e0*/  IMAD R13, R6, 0x800, R13 ;  /* 0x00000800060d7824 */ /* 0x000fe200078e020d */
[----:B------:R-:W-:Y:S01]  /*46f0*/  R2UR UR9, R14 ;  /* 0x000000000e0972ca */ /* 0x000fe200000e0000 */
[----:B------:R-:W-:Y:S01]  /*4700*/  IMAD R5, R6, 0x800, R11 ;  /* 0x0000080006057824 */ /* 0x000fe200078e020b */
[----:B------:R-:W-:Y:S01]  /*4710*/  UIADD3 UR4, UP0, UR20, 0xf0, URZ ;  /* 0x000000f014047890 */ /* 0x000fe2000ff1e03f */
[----:B------:R-:W-:Y:S01]  /*4720*/  VIADD R20, R20, 0xffffffff ;  /* 0xffffffff14147836 */ /* 0x000fe20000000000 */
[----:B------:R-:W-:Y:S01]  /*4730*/  R2UR UR5, R13 ;  /* 0x000000000d0572ca */ /* 0x000fe200000e0000 */
[----:B------:R-:W-:Y:S01]  /*4740*/  UIADD3 UR22, UP1, UR20, 0x1f0, URZ ;  /* 0x000001f014167890 */ /* 0x000fe2000ff3e03f */
[----:B------:R-:W-:Y:S01]  /*4750*/  R2UR UR8, R5 ;  /* 0x00000000050872ca */ /* 0x000fe200000e0000 */
[----:B------:R-:W-:Y:S01]  /*4760*/  VIADD R6, R6, 0x1 ;  /* 0x0000000106067836 */ /* 0x000fe20000000000 */
[----:B------:R-:W-:Y:S01]  /*4770*/  R2UR UR11, R22 ;  /* 0x00000000160b72ca */ /* 0x000fe200000e0000 */
[----:B------:R-:W-:Y:S01]  /*4780*/  UIADD3.X UR23, URZ, UR21, URZ, UP1, !UPT ;  /* 0x000000153f177290 */ /* 0x000fe20008ffe43f */
[----:B------:R-:W-:Y:S01]  /*4790*/  R2UR UR10, R15 ;  /* 0x000000000f0a72ca */ /* 0x000fe200000e0000 */
[----:B------:R-:W-:Y:S01]  /*47a0*/  UMOV UR6, 0x0 ;  /* 0x0000000000067882 */ /* 0x000fe20000000000 */
[----:B------:R-:W-:Y:S01]  /*47b0*/  R2UR UR12, R18 ;  /* 0x00000000120c72ca */ /* 0x000fe200000e0000 */
[----:B------:R-:W-:Y:S01]  /*47c0*/  UMOV UR7, 0x10000000 ;  /* 0x1000000000077882 */ /* 0x000fe20000000000 */
[----:B------:R-:W-:Y:S01]  /*47d0*/  R2UR UR18, R19 ;  /* 0x00000000131272ca */ /* 0x000fe200000e0000 */
[----:B------:R-:W-:Y:S01]  /*47e0*/  UMOV UR24, 0x30000 ;  /* 0x0003000000187882 */ /* 0x000fe20000000000 */
[----:B------:R-:W-:Y:S01]  /*47f0*/  ISETP.GT.AND P3, PT, R20, 0x1, PT ;  /* 0x000000011400780c */ /* 0x000fe20003f64270 */
[----:B------:R-:W-:Y:S01]  /*4800*/  UIADD3 UR14, UR5, 0x100, URZ ;  /* 0x00000100050e7890 */ /* 0x000fe2000fffe03f */
[----:B------:R-:W-:Y:S01]  /*4810*/  ISETP.NE.AND P1, PT, R6, 0x3, PT ;  /* 0x000000030600780c */ /* 0x000fe20003f25270 */
[----:B------:R-:W-:Y:S01]  /*4820*/  UIADD3.X UR5, URZ, UR21, URZ, UP0, !UPT ;  /* 0x000000153f057290 */ /* 0x000fe200087fe43f */
[----:B------:R-:W-:Y:S01]  /*4830*/  VIADD R15, R15, 0x20 ;  /* 0x000000200f0f7836 */ /* 0x000fe20000000000 */
[----:B------:R-:W-:Y:S01]  /*4840*/  UIADD3 UR13, UR13, UR8, URZ ;  /* 0x000000080d0d7290 */ /* 0x000fe2000fffe03f */
[----:B------:R-:W-:-:S02]  /*4850*/  SEL R5, RZ, 0x1, P1 ;  /* 0x00000001ff057807 */ /* 0x000fc40000800000 */
[----:B------:R-:W-:Y:S01]  /*4860*/  UMOV UR8, UR14 ;  /* 0x0000000e00087c82 */ /* 0x000fe20008000000 */
[----:B------:R-:W-:Y:S02]  /*4870*/  SEL R6, R6, RZ, P1 ;  /* 0x000000ff06067207 */ /* 0x000fe40000800000 */
[----:B------:R-:W-:Y:S01]  /*4880*/  LOP3.LUT R4, R4, R5, RZ, 0x3c, !PT ;  /* 0x0000000504047212 */ /* 0x000fe200078e3cff */
[----:B------:R0:W-:Y:S02]  /*4890*/  UTMALDG.3D [UR8], [UR4], desc[UR6] ;  /* 0x00000608040075b4 */ /* 0x0001e40008011000 */
[----:B0-----:R-:W-:Y:S01]  /*48a0*/  UMOV UR11, UR18 ;  /* 0x00000012000b7c82 */ /* 0x001fe20008000000 */
[----:B------:R-:W-:Y:S02]  /*48b0*/  UMOV UR8, UR13 ;  /* 0x0000000d00087c82 */ /* 0x000fe40008000000 */
[----:B------:R0:W-:Y:S02]  /*48c0*/  UTMALDG.3D.MULTICAST [UR8], [UR22], UR24, desc[UR6] ;  /* 0x00000608160073b4 */ /* 0x0001e40008011818 */
[----:B0-----:R-:W-:Y:S05]  /*48d0*/  @P3 BRA `(.L_x_114) ;  /* 0xfffffffc00403947 */ /* 0x001fea000383ffff */
.L_x_110:
[----:B------:R-:W-:Y:S05]  /*48e0*/  BSYNC B1 ;  /* 0x0000000000017941 */ /* 0x000fea0003800000 */
.L_x_109:
[----:B------:R-:W2:Y:S01]  /*48f0*/  LDL.64 R24, [R1] ;  /* 0x0000000001187983 */ /* 0x000ea20000100a00 */
[----:B------:R-:W-:Y:S01]  /*4900*/  LOP3.LUT P4, RZ, R10, 0xff, RZ, 0xc0, !PT ;  /* 0x000000ff0aff7812 */ /* 0x000fe2000788c0ff */
[----:B------:R-:W-:Y:S01]  /*4910*/  VIADD R7, R8, UR40 ;  /* 0x0000002808077c36 */ /* 0x000fe20008000000 */
[----:B------:R-:W-:Y:S01]  /*4920*/  ULDC.64 UR4, c[0x0][0x650] ;  /* 0x0001940000047ab9 */ /* 0x000fe20000000a00 */
[----:B------:R-:W-:Y:S01]  /*4930*/  IMAD.U32 R8, RZ, RZ, UR40 ;  /* 0x00000028ff087e24 */ /* 0x000fe2000f8e00ff */
[----:B------:R-:W-:Y:S01]  /*4940*/  UISETP.GE.U32.AND UP0, UPT, UR40, 0x3, UPT ;  /* 0x000000032800788c */ /* 0x000fe2000bf06070 */
[----:B------:R-:W-:Y:S01]  /*4950*/  BSSY B1, `(.L_x_115) ;  /* 0x000006c000017945 */ /* 0x000fe20003800000 */
[----:B------:R-:W-:Y:S01]  /*4960*/  ISETP.GT.U32.AND P1, PT, R7, 0x2, PT ;  /* 0x000000020700780c */ /* 0x000fe20003f24070 */
[----:B------:R-:W-:Y:S01]  /*4970*/  IMAD.MOV.U32 R22, RZ, RZ, -0x1 ;  /* 0xffffffffff167424 */ /* 0x000fe200078e00ff */
[----:B------:R-:W-:Y:S01]  /*4980*/  PRMT R10, RZ, 0x7610, R10 ;  /* 0x00007610ff0a7816 */ /* 0x000fe2000000000a */
[----:B------:R-:W-:Y:S01]  /*4990*/  IMAD.MOV.U32 R19, RZ, RZ, -0x1 ;  /* 0xffffffffff137424 */ /* 0x000fe200078e00ff */
[----:B------:R-:W-:Y:S01]  /*49a0*/  ISETP.LT.U32.AND P1, PT, R8, 0x3, P1 ;  /* 0x000000030800780c */ /* 0x000fe20000f21070 */
[----:B------:R-:W-:Y:S01]  /*49b0*/  IMAD.MOV.U32 R18, RZ, RZ, -0x1 ;  /* 0xffffffffff127424 */ /* 0x000fe200078e00ff */
[----:B------:R-:W-:Y:S01]  /*49c0*/  PLOP3.LUT P3, PT, PT, PT, UP0, 0x80, 0x0 ;  /* 0x000000000000781c */ /* 0x000fe20003f6f008 */
[----:B------:R-:W0:Y:S01]  /*49d0*/  @P4 S2R R5, SR_CgaCtaId ;  /* 0x0000000000054919 */ /* 0x000e220000008800 */
[----:B------:R-:W-:-:S04]  /*49e0*/  @P4 MOV R4, 0x400 ;  /* 0x0000040000044802 */ /* 0x000fc80000000f00 */
[----:B0-----:R-:W-:Y:S01]  /*49f0*/  @P4 LEA R6, R5, R4, 0x18 ;  /* 0x0000000405064211 */ /* 0x001fe200078ec0ff */
[----:B------:R-:W-:Y:S01]  /*4a00*/  IMAD.WIDE.U32 R4, R7, -0x55555555, RZ ;  /* 0xaaaaaaab07047825 */ /* 0x000fe200078e00ff */
[----:B------:R-:W-:Y:S02]  /*4a10*/  SEL R4, RZ, 0x1, !P1 ;  /* 0x00000001ff047807 */ /* 0x000fe40004800000 */
[----:B------:R0:W-:Y:S02]  /*4a20*/  @P4 SYNCS.ARRIVE.TRANS64.A1T0 RZ, [R6+URZ+0x68], RZ ;  /* 0x000068ff06ff49a7 */ /* 0x0001e4000810003f */
[----:B------:R-:W-:Y:S02]  /*4a30*/  LOP3.LUT R3, R3, R4, RZ, 0x3c, !PT ;  /* 0x0000000403037212 */ /* 0x000fe400078e3cff */
[----:B------:R-:W-:Y:S02]  /*4a40*/  PRMT R4, RZ, 0x7610, R4 ;  /* 0x00007610ff047816 */ /* 0x000fe40000000004 */
[----:B0-----:R-:W-:-:S04]  /*4a50*/  SHF.R.U32.HI R6, RZ, 0x1, R5 ;  /* 0x00000001ff067819 */ /* 0x001fc80000011605 */
[----:B------:R-:W-:Y:S01]  /*4a60*/  @P3 LOP3.LUT R3, R3, 0x1, R6, 0x78, !PT ;  /* 0x0000000103033812 */ /* 0x000fe200078e7806 */
[----:B------:R-:W-:Y:S01]  /*4a70*/  IMAD R8, R6, -0x3, R7 ;  /* 0xfffffffd06087824 */ /* 0x000fe200078e0207 */
[----:B--2---:R-:W-:-:S04]  /*4a80*/  IADD3 R16, P4, R16, R24, RZ ;  /* 0x0000001810107210 */ /* 0x004fc80007f9e0ff */
[----:B------:R-:W-:Y:S01]  /*4a90*/  ISETP.GE.U32.AND P1, PT, R16, UR4, PT ;  /* 0x0000000410007c0c */ /* 0x000fe2000bf26070 */
[----:B------:R-:W-:-:S05]  /*4aa0*/  IMAD.X R17, R17, 0x1, R0, P4 ;  /* 0x0000000111117824 */ /* 0x000fca00020e0600 */
[----:B------:R-:W-:-:S13]  /*4ab0*/  ISETP.GE.U32.AND.EX P1, PT, R17, UR5, PT, P1 ;  /* 0x0000000511007c0c */ /* 0x000fda000bf26110 */
[----:B------:R-:W-:Y:S05]  /*4ac0*/  @P1 BRA `(.L_x_116) ;  /* 0x0000000400501947 */ /* 0x000fea0003800000 */
[----:B------:R-:W0:Y:S01]  /*4ad0*/  S2R R13, SR_CTAID.X ;  /* 0x00000000000d7919 */ /* 0x000e220000002500 */
[----:B------:R-:W-:Y:S01]  /*4ae0*/  ULDC.64 UR4, c[0x0][0x628] ;  /* 0x00018a0000047ab9 */ /* 0x000fe20000000a00 */
[----:B------:R-:W-:Y:S01]  /*4af0*/  ULDC UR7, c[0x0][0x630] ;  /* 0x00018c0000077ab9 */ /* 0x000fe20000000800 */
[----:B------:R-:W-:Y:S01]  /*4b00*/  ISETP.NE.U32.AND P1, PT, RZ, UR4, PT ;  /* 0x00000004ff007c0c */ /* 0x000fe2000bf25070 */
[----:B------:R-:W1:Y:S01]  /*4b10*/  S2R R14, SR_CTAID.Y ;  /* 0x00000000000e7919 */ /* 0x000e620000002600 */
[----:B------:R-:W-:Y:S01]  /*4b20*/  ULDC UR8, c[0x0][0x150] ;  /* 0x0000540000087ab9 */ /* 0x000fe20000000800 */
[----:B------:R-:W-:Y:S01]  /*4b30*/  IMAD.MOV.U32 R4, RZ, RZ, R16 ;  /* 0x000000ffff047224 */ /* 0x000fe200078e0010 */
[----:B------:R-:W-:Y:S01]  /*4b40*/  ISETP.NE.AND.EX P1, PT, RZ, UR5, PT, P1 ;  /* 0x00000005ff007c0c */ /* 0x000fe2000bf25310 */
[----:B------:R-:W-:Y:S01]  /*4b50*/  IMAD.MOV.U32 R5, RZ, RZ, R17 ;  /* 0x000000ffff057224 */ /* 0x000fe200078e0011 */
[----:B0-----:R-:W-:-:S11]  /*4b60*/  I2FP.F32.U32 R19, R13 ;  /* 0x0000000d00137245 */ /* 0x001fd60000201000 */
[----:B------:R-:W-:Y:S05]  /*4b70*/  @!P1 BRA `(.L_x_117) ;  /* 0x0000000000289947 */ /* 0x000fea0003800000 */
[----:B------:R-:W-:Y:S02]  /*4b80*/  ULDC UR6, c[0x0][0x634] ;  /* 0x00018d0000067ab9 */ /* 0x000fe40000000800 */
[----:B------:R-:W-:-:S05]  /*4b90*/  IADD3 R5, P1, R16, UR6, RZ ;  /* 0x0000000610057c10 */ /* 0x000fca000ff3e0ff */
[----:B------:R-:W-:-:S04]  /*4ba0*/  IMAD.X R15, RZ, RZ, R17, P1 ;  /* 0x000000ffff0f7224 */ /* 0x000fc800008e0611 */
[----:B------:R-:W-:-:S04]  /*4bb0*/  IMAD.WIDE.U32 R6, R15, UR4, RZ ;  /* 0x000000040f067c25 */ /* 0x000fc8000f8e00ff */
[----:B------:R-:W-:-:S04]  /*4bc0*/  IMAD.WIDE.U32 R6, P1, R5, UR5, R6 ;  /* 0x0000000505067c25 */ /* 0x000fc8000f820006 */
[----:B------:R-:W-:-:S04]  /*4bd0*/  IMAD.WIDE.U32 R4, R5, UR4, RZ ;  /* 0x0000000405047c25 */ /* 0x000fc8000f8e00ff */
[----:B------:R-:W-:Y:S01]  /*4be0*/  IMAD.MOV.U32 R4, RZ, RZ, R7 ;  /* 0x000000ffff047224 */ /* 0x000fe200078e0007 */
[----:B------:R-:W-:Y:S01]  /*4bf0*/  IADD3 RZ, P3, R5, R6, RZ ;  /* 0x0000000605ff7210 */ /* 0x000fe20007f7e0ff */
[----:B------:R-:W-:-:S04]  /*4c00*/  IMAD.X R5, RZ, RZ, RZ, P1 ;  /* 0x000000ffff057224 */ /* 0x000fc800008e06ff */
[----:B------:R-:W-:-:S08]  /*4c10*/  IMAD.WIDE.U32.X R4, R15, UR5, R4, P3 ;  /* 0x000000050f047c25 */ /* 0x000fd000098e0404 */
.L_x_117:
[--C-:B------:R-:W-:Y:S01]  /*4c20*/  SHF.R.U64 R18, R4, UR7, R5.reuse ;  /* 0x0000000704127c19 */ /* 0x100fe20008001205 */
[----:B------:R-:W-:Y:S01]  /*4c30*/  FMUL R19, R19, UR8 ;  /* 0x0000000813137c20 */ /* 0x000fe20008400000 */
[----:B------:R-:W-:Y:S01]  /*4c40*/  SHF.R.U32.HI R4, RZ, UR7, R5 ;  /* 0x00000007ff047c19 */ /* 0x000fe20008011605 */
[----:B------:R-:W0:Y:S01]  /*4c50*/  LDC R6, c[0x0][0x144] ;  /* 0x00005100ff067b82 */ /* 0x000e220000000800 */
[----:B------:R-:W-:Y:S01]  /*4c60*/  IADD3 R5, P1, RZ, -R18, RZ ;  /* 0x80000012ff057210 */ /* 0x000fe20007f3e0ff */
[----:B------:R-:W-:Y:S01]  /*4c70*/  ULDC UR6, c[0x0][0x154] ;  /* 0x0000550000067ab9 */ /* 0x000fe20000000800 */
[----:B-1----:R-:W-:Y:S01]  /*4c80*/  I2FP.F32.U32 R7, R14 ;  /* 0x0000000e00077245 */ /* 0x002fe20000201000 */
[----:B------:R-:W1:Y:S01]  /*4c90*/  F2I.U32.TRUNC.NTZ R19, R19 ;  /* 0x0000001300137305 */ /* 0x000e62000020f000 */
[----:B------:R-:W-:Y:S01]  /*4ca0*/  ULDC.64 UR4, c[0x0][0x620] ;  /* 0x0001880000047ab9 */ /* 0x000fe20000000a00 */
[----:B------:R-:W-:Y:S01]  /*4cb0*/  IMAD.X R4, RZ, RZ, ~R4, P1 ;  /* 0x000000ffff047224 */ /* 0x000fe200008e0e04 */
[----:B------:R-:W-:Y:S01]  /*4cc0*/  ISETP.NE.AND P4, PT, R2, 0x1, PT ;  /* 0x000000010200780c */ /* 0x000fe20003f85270 */
[----:B------:R-:W-:Y:S01]  /*4cd0*/  FMUL R20, R7, UR6 ;  /* 0x0000000607147c20 */ /* 0x000fe20008400000 */
[----:B------:R-:W2:Y:S01]  /*4ce0*/  LDC R21, c[0x0][0x148] ;  /* 0x00005200ff157b82 */ /* 0x000ea20000000800 */
[----:B------:R-:W-:Y:S01]  /*4cf0*/  IMAD R4, R4, UR4, RZ ;  /* 0x0000000404047c24 */ /* 0x000fe2000f8e02ff */
[----:B------:R-:W-:-:S02]  /*4d00*/  ULDC.64 UR6, c[0x0][0x640] ;  /* 0x0001900000067ab9 */ /* 0x000fc40000000a00 */
[----:B------:R-:W-:Y:S01]  /*4d10*/  ISETP.NE.U32.AND P1, PT, RZ, UR6, PT ;  /* 0x00000006ff007c0c */ /* 0x000fe2000bf25070 */
[----:B------:R-:W3:Y:S01]  /*4d20*/  F2I.U32.TRUNC.NTZ R20, R20 ;  /* 0x0000001400147305 */ /* 0x000ee2000020f000 */
[C---:B------:R-:W-:Y:S02]  /*4d30*/  IMAD R7, R5.reuse, UR5, R4 ;  /* 0x0000000505077c24 */ /* 0x040fe4000f8e0204 */
[----:B------:R-:W-:Y:S01]  /*4d40*/  IMAD.WIDE.U32 R4, R5, UR4, R16 ;  /* 0x0000000405047c25 */ /* 0x000fe2000f8e0010 */
[----:B------:R-:W-:Y:S01]  /*4d50*/  ULDC UR4, c[0x0][0x618] ;  /* 0x0001860000047ab9 */ /* 0x000fe20000000800 */
[----:B------:R-:W-:Y:S02]  /*4d60*/  ISETP.NE.AND.EX P1, PT, RZ, UR7, PT, P1 ;  /* 0x00000007ff007c0c */ /* 0x000fe4000bf25310 */
[----:B------:R-:W-:Y:S02]  /*4d70*/  IMAD.IADD R5, R5, 0x1, R7 ;  /* 0x0000000105057824 */ /* 0x000fe400078e0207 */
[----:B-1----:R-:W-:-:S03]  /*4d80*/  IMAD.MOV R19, RZ, RZ, -R19 ;  /* 0x000000ffff137224 */ /* 0x002fc600078e0a13 */
[----:B------:R-:W-:Y:S01]  /*4d90*/  SHF.R.U64 R15, R4, UR4, R5 ;  /* 0x00000004040f7c19 */ /* 0x000fe20008001205 */
[----:B0-----:R-:W-:Y:S01]  /*4da0*/  IMAD R13, R6, R19, R13 ;  /* 0x00000013060d7224 */ /* 0x001fe200078e020d */
[----:B------:R-:W-:Y:S01]  /*4db0*/  SHF.R.U32.HI R4, RZ, UR4, R5 ;  /* 0x00000004ff047c19 */ /* 0x000fe20008011605 */
[----:B------:R-:W-:Y:S01]  /*4dc0*/  ULDC UR4, c[0x0][0x608] ;  /* 0x0001820000047ab9 */ /* 0x000fe20000000800 */
[----:B---3--:R-:W-:Y:S02]  /*4dd0*/  IMAD.MOV R6, RZ, RZ, -R20 ;  /* 0x000000ffff067224 */ /* 0x008fe400078e0a14 */
[--C-:B------:R-:W-:Y:S02]  /*4de0*/  SHF.R.U64 R20, R15, UR4, R4.reuse ;  /* 0x000000040f147c19 */ /* 0x100fe40008001204 */
[----:B------:R-:W-:Y:S01]  /*4df0*/  SHF.R.U32.HI R5, RZ, UR4, R4 ;  /* 0x00000004ff057c19 */ /* 0x000fe20008011604 */
[----:B------:R-:W-:Y:S01]  /*4e00*/  ULDC UR4, c[0x0][0x658] ;  /* 0x0001960000047ab9 */ /* 0x000fe20000000800 */
[----:B--2---:R-:W-:-:S02]  /*4e10*/  @P4 IMAD R13, R21, R6, R14 ;  /* 0x00000006150d4224 */ /* 0x004fc400078e020e */
[--C-:B------:R-:W-:Y:S02]  /*4e20*/  SHF.R.U64 R14, R20, UR4, R5.reuse ;  /* 0x00000004140e7c19 */ /* 0x100fe40008001205 */
[----:B------:R-:W-:-:S03]  /*4e30*/  SHF.R.U32.HI R19, RZ, UR4, R5 ;  /* 0x00000004ff137c19 */ /* 0x000fc60008011605 */
[----:B------:R-:W-:Y:S02]  /*4e40*/  IMAD.MOV.U32 R6, RZ, RZ, R14 ;  /* 0x000000ffff067224 */ /* 0x000fe400078e000e */
[----:B------:R-:W-:Y:S01]  /*4e50*/  IMAD.MOV.U32 R5, RZ, RZ, R19 ;  /* 0x000000ffff057224 */ /* 0x000fe200078e0013 */
[----:B------:R-:W-:Y:S06]  /*4e60*/  @!P1 BRA `(.L_x_118) ;  /* 0x00000000002c9947 */ /* 0x000fec0003800000 */
        /* <DEDUP_REMOVED lines=9> */
[----:B------:R-:W-:-:S04]  /*4f00*/  IMAD.WIDE.U32.X R4, R19, UR7, R4, P3 ;  /* 0x0000000713047c25 */ /* 0x000fc800098e0404 */
[----:B------:R-:W-:-:S07]  /*4f10*/  IMAD.MOV.U32 R6, RZ, RZ, R4 ;  /* 0x000000ffff067224 */ /* 0x000fce00078e0004 */
.L_x_118:
[----:B------:R-:W-:Y:S01]  /*4f20*/  ULDC UR4, c[0x0][0x648] ;  /* 0x0001920000047ab9 */ /* 0x000fe20000000800 */
[----:B------:R-:W-:Y:S01]  /*4f30*/  LOP3.LUT R4, R20, UR16, RZ, 0xc0, !PT ;  /* 0x0000001014047c12 */ /* 0x000fe2000f8ec0ff */
[----:B------:R-:W-:Y:S01]  /*4f40*/  ULDC UR5, c[0x0][0x610] ;  /* 0x0001840000057ab9 */ /* 0x000fe20000000800 */
[----:B------:R-:W-:Y:S01]  /*4f50*/  SHF.R.U64 R5, R6, UR4, R5 ;  /* 0x0000000406057c19 */ /* 0x000fe20008001205 */
[----:B------:R-:W-:Y:S01]  /*4f60*/  ULDC UR4, c[0x0][0x638] ;  /* 0x00018e0000047ab9 */ /* 0x000fe20000000800 */
[----:B------:R-:W-:-:S03]  /*4f70*/  LOP3.LUT R15, R15, UR15, RZ, 0xc0, !PT ;  /* 0x0000000f0f0f7c12 */ /* 0x000fc6000f8ec0ff */
[----:B------:R-:W-:Y:S02]  /*4f80*/  IMAD.MOV R7, RZ, RZ, -R5 ;  /* 0x000000ffff077224 */ /* 0x000fe400078e0a05 */
[----:B------:R-:W-:Y:S02]  /*4f90*/  IMAD R4, R5, UR17, R4 ;  /* 0x0000001105047c24 */ /* 0x000fe4000f8e0204 */
[----:B------:R-:W-:Y:S01]  /*4fa0*/  IMAD R14, R7, UR4, R14 ;  /* 0x00000004070e7c24 */ /* 0x000fe2000f8e020e */
[----:B------:R-:W-:Y:S01]  /*4fb0*/  ULDC UR4, c[0x0][0x600] ;  /* 0x0001800000047ab9 */ /* 0x000fe20000000800 */
[----:B------:R-:W-:Y:S02]  /*4fc0*/  IMAD R13, R4, UR5, R13 ;  /* 0x00000005040d7c24 */ /* 0x000fe4000f8e020d */
[----:B------:R-:W-:Y:S02]  /*4fd0*/  IMAD R14, R14, UR4, R15 ;  /* 0x000000040e0e7c24 */ /* 0x000fe4000f8e020f */
[----:B------:R-:W-:-:S03]  /*4fe0*/  IMAD.MOV.U32 R4, RZ, RZ, 0x1 ;  /* 0x00000001ff047424 */ /* 0x000fc600078e00ff */
[----:B------:R-:W-:Y:S02]  /*4ff0*/  SEL R19, R14, R13, !P4 ;  /* 0x0000000d0e137207 */ /* 0x000fe40006000000 */
[----:B------:R-:W-:-:S07]  /*5000*/  SEL R22, R13, R14, !P4 ;  /* 0x0000000e0d167207 */ /* 0x000fce0006000000 */
.L_x_116:
[----:B------:R-:W-:Y:S05]  /*5010*/  BSYNC B1 ;  /* 0x0000000000017941 */ /* 0x000fea0003800000 */
.L_x_115:
[----:B------:R-:W-:-:S13]  /*5020*/  LOP3.LUT P1, RZ, R4, 0xff, RZ, 0xc0, !PT ;  /* 0x000000ff04ff7812 */ /* 0x000fda000782c0ff */
[----:B------:R-:W-:Y:S05]  /*5030*/  @P1 BRA `(.L_x_119) ;  /* 0xfffffff400341947 */ /* 0x000fea000383ffff */
[----:B------:R-:W-:Y:S05]  /*5040*/  BSYNC B0 ;  /* 0x0000000000007941 */ /* 0x000fea0003800000 */
.L_x_107:
[----:B------:R-:W-:-:S03]  /*5050*/  UMOV UR4, 0xffffffff ;  /* 0xffffffff00047882 */ /* 0x000fc60000000000 */
[----:B------:R-:W-:Y:S05]  /*5060*/  BRA.DIV UR4, `(.L_x_120) ;  /* 0x0000000604247947 */ /* 0x000fea000b800000 */
[----:B------:R-:W-:-:S13]  /*5070*/  ELECT P6, URZ, PT ;  /* 0x00000000003f782f */ /* 0x000fda00038c0000 */
.L_x_135:
[----:B------:R-:W-:Y:S04]  /*5080*/  BSSY B0, `(.L_x_121) ;  /* 0x0000022000007945 */ /* 0x000fe80003800000 */
[----:B------:R-:W-:Y:S05]  /*5090*/  @!P6 BRA `(.L_x_122) ;  /* 0x000000000080e947 */ /* 0x000fea0003800000 */
[----:B------:R-:W-:-:S04]  /*50a0*/  LOP3.LUT R23, R23, 0x2, RZ, 0xfc, !PT ;  /* 0x0000000217177812 */ /* 0x000fc800078efcff */
[----:B------:R-:W-:-:S13]  /*50b0*/  ISETP.NE.AND P0, PT, R23, 0x3, PT ;  /* 0x000000031700780c */ /* 0x000fda0003f05270 */
[----:B------:R-:W-:Y:S05]  /*50c0*/  @!P0 BRA `(.L_x_123) ;  /* 0x0000000000048947 */ /* 0x000fea0003800000 */
[----:B------:R-:W-:Y:S01]  /*50d0*/  BPT.TRAP 0x1 ;  /* 0x000000040000795c */ /* 0x000fe20000300000 */
.L_x_123:
[----:B------:R-:W0:Y:S01]  /*50e0*/  S2R R5, SR_CgaCtaId ;  /* 0x0000000000057919 */ /* 0x000e220000008800 */
[----:B------:R-:W-:Y:S02]  /*50f0*/  MOV R0, 0x400 ;  /* 0x0000040000007802 */ /* 0x000fe40000000f00 */
[----:B------:R-:W-:Y:S02]  /*5100*/  SHF.L.U32 R2, R3, 0x1f, RZ ;  /* 0x0000001f03027819 */ /* 0x000fe400000006ff */
[----:B0-----:R-:W-:-:S05]  /*5110*/  LEA R5, R5, R0, 0x18 ;  /* 0x0000000005057211 */ /* 0x001fca00078ec0ff */
[----:B------:R-:W-:-:S04]  /*5120*/  VIADD R5, R5, 0x18 ;  /* 0x0000001805057836 */ /* 0x000fc80000000000 */
[C---:B------:R-:W-:Y:S02]  /*5130*/  IMAD R7, R8.reuse, 0x8, R5 ;  /* 0x0000000808077824 */ /* 0x040fe400078e0205 */
[----:B------:R-:W-:Y:S02]  /*5140*/  VIADD R8, R8, 0x1 ;  /* 0x0000000108087836 */ /* 0x000fe40000000000 */
[----:B------:R-:W0:Y:S03]  /*5150*/  SYNCS.PHASECHK.TRANS64.TRYWAIT P0, [R7+URZ], R2 ;  /* 0x00000002070075a7 */ /* 0x000e26000800017f */
[----:B------:R-:W-:-:S04]  /*5160*/  ISETP.NE.AND P1, PT, R8, 0x3, PT ;  /* 0x000000030800780c */ /* 0x000fc80003f25270 */
[----:B------:R-:W-:Y:S02]  /*5170*/  SEL R0, RZ, 0x1, P1 ;  /* 0x00000001ff007807 */ /* 0x000fe40000800000 */
[----:B------:R-:W-:Y:S02]  /*5180*/  SEL R8, R8, RZ, P1 ;  /* 0x000000ff08087207 */ /* 0x000fe40000800000 */
[----:B------:R-:W-:-:S03]  /*5190*/  LOP3.LUT R9, R3, R0, RZ, 0x3c, !PT ;  /* 0x0000000003097212 */ /* 0x000fc600078e3cff */
[----:B------:R-:W-:Y:S01]  /*51a0*/  IMAD R4, R8, 0x8, R5 ;  /* 0x0000000808047824 */ /* 0x000fe200078e0205 */
[----:B------:R-:W-:Y:S01]  /*51b0*/  SHF.L.U32 R3, R9, 0x1f, RZ ;  /* 0x0000001f09037819 */ /* 0x000fe200000006ff */
[----:B0-----:R-:W-:Y:S06]  /*51c0*/  @!P0 BRA `(.L_x_124) ;  /* 0x0000000000ec8947 */ /* 0x001fec0003800000 */
.L_x_136:
[----:B------:R-:W1:Y:S01]  /*51d0*/  SYNCS.PHASECHK.TRANS64.TRYWAIT P0, [R4+URZ], R3 ;  /* 0x00000003040075a7 */ /* 0x000e62000800017f */
[----:B------:R-:W-:-:S05]  /*51e0*/  VIADD R0, R8, 0x1 ;  /* 0x0000000108007836 */ /* 0x000fca0000000000 */
[----:B------:R-:W-:-:S04]  /*51f0*/  ISETP.NE.AND P1, PT, R0, 0x3, PT ;  /* 0x000000030000780c */ /* 0x000fc80003f25270 */
[----:B0-----:R-:W-:Y:S02]  /*5200*/  SEL R2, RZ, 0x1, P1 ;  /* 0x00000001ff027807 */ /* 0x001fe40000800000 */
[----:B------:R-:W-:Y:S02]  /*5210*/  SEL R0, R0, RZ, P1 ;  /* 0x000000ff00007207 */ /* 0x000fe40000800000 */
[----:B------:R-:W-:Y:S01]  /*5220*/  LOP3.LUT R2, R9, R2, RZ, 0x3c, !PT ;  /* 0x0000000209027212 */ /* 0x000fe200078e3cff */
[----:B-1----:R-:W-:Y:S06]  /*5230*/  @!P0 BRA `(.L_x_125) ;  /* 0x0000000000e48947 */ /* 0x002fec0003800000 */
.L_x_137:
[----:B------:R-:W-:Y:S01]  /*5240*/  IMAD R5, R0, 0x8, R5 ;  /* 0x0000000800057824 */ /* 0x000fe200078e0205 */
[----:B------:R-:W-:-:S07]  /*5250*/  SHF.L.U32 R0, R2, 0x1f, RZ ;  /* 0x0000001f02007819 */ /* 0x000fce00000006ff */
.L_x_126:
[----:B-1----:R1:W2:Y:S02]  /*5260*/  SYNCS.PHASECHK.TRANS64.TRYWAIT P0, [R5+URZ], R0 ;  /* 0x00000000050075a7 */ /* 0x0022a4000800017f */
[----:B--2---:R-:W-:Y:S05]  /*5270*/  @!P0 NANOSLEEP.SYNCS 0x989680 ;  /* 0x009896800000895d */ /* 0x004fea0003900000 */
[----:B------:R-:W2:Y:S02]  /*5280*/  @!P0 SYNCS.PHASECHK.TRANS64 P0, [R5+URZ], R0 ;  /* 0x00000000050085a7 */ /* 0x000ea4000800007f */
[----:B--2---:R-:W-:Y:S05]  /*5290*/  @!P0 BRA `(.L_x_126) ;  /* 0xfffffffc00f08947 */ /* 0x004fea000383ffff */
.L_x_122:
[----:B------:R-:W-:Y:S05]  /*52a0*/  BSYNC B0 ;  /* 0x0000000000007941 */ /* 0x000fea0003800000 */
.L_x_121:
[----:B------:R-:W-:Y:S05]  /*52b0*/  EXIT ;  /* 0x000000000000794d */ /* 0x000fea0003800000 */
.L_x_19:
[----:B-1----:R-:W-:-:S04]  /*52c0*/  IMAD.U32 R3, RZ, RZ, UR43 ;  /* 0x0000002bff037e24 */ /* 0x002fc8000f8e00ff */
[----:B------:R1:W2:Y:S03]  /*52d0*/  SYNCS.PHASECHK.TRANS64.TRYWAIT P0, [R3+URZ+-0x8], R0 ;  /* 0xfffff800030075a7 */ /* 0x0002a6000800017f */
[----:B--2---:R-:W-:Y:S05]  /*52e0*/  @!P0 NANOSLEEP.SYNCS 0x989680 ;  /* 0x009896800000895d */ /* 0x004fea0003900000 */
[----:B------:R-:W2:Y:S02]  /*52f0*/  @!P0 SYNCS.PHASECHK.TRANS64 P0, [R3+URZ+-0x8], R0 ;  /* 0xfffff800030085a7 */ /* 0x000ea4000800007f */
[----:B--2---:R-:W-:Y:S05]  /*5300*/  @!P0 BRA `(.L_x_19) ;  /* 0xfffffffc00ec8947 */ /* 0x004fea000383ffff */
[----:B------:R-:W-:Y:S05]  /*5310*/  BRA `(.L_x_127) ;  /* 0xffffffc400207947 */ /* 0x000fea000383ffff */
.L_x_24:
[----:B--2---:R2:W3:Y:S02]  /*5320*/  SYNCS.PHASECHK.TRANS64.TRYWAIT P1, [R3+URZ], R0 ;  /* 0x00000000030075a7 */ /* 0x0044e4000802017f */
[----:B---3--:R-:W-:Y:S05]  /*5330*/  @!P1 NANOSLEEP.SYNCS 0x989680 ;  /* 0x009896800000995d */ /* 0x008fea0003900000 */
[----:B------:R-:W3:Y:S02]  /*5340*/  @!P1 SYNCS.PHASECHK.TRANS64 P1, [R3+URZ], R0 ;  /* 0x00000000030095a7 */ /* 0x000ee4000802007f */
[----:B---3--:R-:W-:Y:S05]  /*5350*/  @!P1 BRA `(.L_x_24) ;  /* 0xfffffffc00f09947 */ /* 0x008fea000383ffff */
[----:B------:R-:W-:Y:S05]  /*5360*/  BRA `(.L_x_23) ;  /* 0xffffffc400907947 */ /* 0x000fea000383ffff */
.L_x_29:
[----:B--2---:R-:W-:-:S04]  /*5370*/  IMAD.U32 R5, RZ, RZ, UR4 ;  /* 0x00000004ff057e24 */ /* 0x004fc8000f8e00ff */
[----:B------:R2:W3:Y:S03]  /*5380*/  SYNCS.PHASECHK.TRANS64.TRYWAIT P1, [R5+URZ], R4 ;  /* 0x00000004050075a7 */ /* 0x0004e6000802017f */
[----:B---3--:R-:W-:Y:S05]  /*5390*/  @!P1 NANOSLEEP.SYNCS 0x989680 ;  /* 0x009896800000995d */ /* 0x008fea0003900000 */
[----:B------:R-:W3:Y:S02]  /*53a0*/  @!P1 SYNCS.PHASECHK.TRANS64 P1, [R5+URZ], R4 ;  /* 0x00000004050095a7 */ /* 0x000ee4000802007f */
[----:B---3--:R-:W-:Y:S05]  /*53b0*/  @!P1 BRA `(.L_x_29) ;  /* 0xfffffffc00ec9947 */ /* 0x008fea000383ffff */
[----:B------:R-:W-:Y:S05]  /*53c0*/  BRA `(.L_x_28) ;  /* 0xffffffc400ec7947 */ /* 0x000fea000383ffff */
.L_x_35:
[----:B0-----:R-:W-:-:S04]  /*53d0*/  IMAD.U32 R3, RZ, RZ, UR43 ;  /* 0x0000002bff037e24 */ /* 0x001fc8000f8e00ff */
[----:B------:R0:W1:Y:S03]  /*53e0*/  SYNCS.PHASECHK.TRANS64.TRYWAIT P0, [R3+URZ+0x8], R0 ;  /* 0x00000800030075a7 */ /* 0x000066000800017f */
[----:B-1----:R-:W-:Y:S05]  /*53f0*/  @!P0 NANOSLEEP.SYNCS 0x989680 ;  /* 0x009896800000895d */ /* 0x002fea0003900000 */
[----:B------:R-:W1:Y:S02]  /*5400*/  @!P0 SYNCS.PHASECHK.TRANS64 P0, [R3+URZ+0x8], R0 ;  /* 0x00000800030085a7 */ /* 0x000e64000800007f */
[----:B-1----:R-:W-:Y:S05]  /*5410*/  @!P0 BRA `(.L_x_35) ;  /* 0xfffffffc00ec8947 */ /* 0x002fea000383ffff */
[----:B------:R-:W-:Y:S05]  /*5420*/  BRA `(.L_x_128) ;  /* 0xffffffc800d87947 */ /* 0x000fea000383ffff */
.L_x_108:
[----:B------:R-:W-:Y:S01]  /*5430*/  BSSY B1, `(.L_x_129) ;  /* 0x0000006000017945 */ /* 0x000fe20003800000 */
[----:B------:R-:W-:-:S07]  /*5440*/  IMAD.MOV.U32 R15, RZ, RZ, -0x1 ;  /* 0xffffffffff0f7424 */ /* 0x000fce00078e00ff */
[----:B-----5:R-:W-:Y:S05]  /*5450*/  WARPSYNC.COLLECTIVE R15, `(.L_x_130) ;  /* 0x000000000f0c7348 */ /* 0x020fea0003c00000 */
[----:B------:R-:W-:Y:S02]  /*5460*/  ELECT P6, UR62, PT ;  /* 0x00000000003e782f */ /* 0x000fe400038c0000 */
[----:B------:R-:W-:Y:S01]  /*5470*/  MOV R14, UR62 ;  /* 0x0000003e000e7c02 */ /* 0x000fe20008000f00 */
[----:B-----5:R-:W-:Y:S10]  /*5480*/  ENDCOLLECTIVE ;  /* 0x000000000000791b */ /* 0x020ff40003800000 */
.L_x_130:
[----:B------:R-:W-:Y:S05]  /*5490*/  BSYNC B1 ;  /* 0x0000000000017941 */ /* 0x000fea0003800000 */
.L_x_129:
[----:B------:R-:W-:Y:S05]  /*54a0*/  BRA `(.L_x_131) ;  /* 0xfffffff000247947 */ /* 0x000fea000383ffff */
.L_x_111:
[----:B0-----:R0:W1:Y:S02]  /*54b0*/  SYNCS.PHASECHK.TRANS64.TRYWAIT P1, [R14+URZ+0x18], R5 ;  /* 0x000018050e0075a7 */ /* 0x001064000802017f */
[----:B-1----:R-:W-:Y:S05]  /*54c0*/  @!P1 NANOSLEEP.SYNCS 0x989680 ;  /* 0x009896800000995d */ /* 0x002fea0003900000 */
[----:B------:R-:W1:Y:S02]  /*54d0*/  @!P1 SYNCS.PHASECHK.TRANS64 P1, [R14+URZ+0x18], R5 ;  /* 0x000018050e0095a7 */ /* 0x000e64000802007f */
[----:B-1----:R-:W-:Y:S05]  /*54e0*/  @!P1 BRA `(.L_x_111) ;  /* 0xfffffffc00f09947 */ /* 0x002fea000383ffff */
[----:B------:R-:W-:Y:S05]  /*54f0*/  BRA `(.L_x_132) ;  /* 0xfffffff000587947 */ /* 0x000fea000383ffff */
.L_x_120:
[----:B------:R-:W-:Y:S01]  /*5500*/  BSSY B0, `(.L_x_133) ;  /* 0x0000006000007945 */ /* 0x000fe20003800000 */
[----:B------:R-:W-:-:S07]  /*5510*/  IMAD.MOV.U32 R15, RZ, RZ, -0x1 ;  /* 0xffffffffff0f7424 */ /* 0x000fce00078e00ff */
[----:B-----5:R-:W-:Y:S05]  /*5520*/  WARPSYNC.COLLECTIVE R15, `(.L_x_134) ;  /* 0x000000000f0c7348 */ /* 0x020fea0003c00000 */
[----:B------:R-:W-:Y:S02]  /*5530*/  ELECT P6, UR62, PT ;  /* 0x00000000003e782f */ /* 0x000fe400038c0000 */
[----:B------:R-:W-:Y:S01]  /*5540*/  MOV R14, UR62 ;  /* 0x0000003e000e7c02 */ /* 0x000fe20008000f00 */
[----:B-----5:R-:W-:Y:S10]  /*5550*/  ENDCOLLECTIVE ;  /* 0x000000000000791b */ /* 0x020ff40003800000 */
.L_x_134:
[----:B------:R-:W-:Y:S05]  /*5560*/  BSYNC B0 ;  /* 0x0000000000007941 */ /* 0x000fea0003800000 */
.L_x_133:
[----:B------:R-:W-:Y:S05]  /*5570*/  BRA `(.L_x_135) ;  /* 0xfffffff800c07947 */ /* 0x000fea000383ffff */
.L_x_124:
[----:B0-----:R0:W1:Y:S02]  /*5580*/  SYNCS.PHASECHK.TRANS64.TRYWAIT P0, [R7+URZ], R2 ;  /* 0x00000002070075a7 */ /* 0x001064000800017f */
[----:B-1----:R-:W-:Y:S05]  /*5590*/  @!P0 NANOSLEEP.SYNCS 0x989680 ;  /* 0x009896800000895d */ /* 0x002fea0003900000 */
[----:B------:R-:W1:Y:S02]  /*55a0*/  @!P0 SYNCS.PHASECHK.TRANS64 P0, [R7+URZ], R2 ;  /* 0x00000002070085a7 */ /* 0x000e64000800007f */
[----:B-1----:R-:W-:Y:S05]  /*55b0*/  @!P0 BRA `(.L_x_124) ;  /* 0xfffffffc00f08947 */ /* 0x002fea000383ffff */
[----:B------:R-:W-:Y:S05]  /*55c0*/  BRA `(.L_x_136) ;  /* 0xfffffffc00007947 */ /* 0x000fea000383ffff */
.L_x_125:
[----:B0-----:R0:W1:Y:S02]  /*55d0*/  SYNCS.PHASECHK.TRANS64.TRYWAIT P0, [R4+URZ], R3 ;  /* 0x00000003040075a7 */ /* 0x001064000800017f */
[----:B-1----:R-:W-:Y:S05]  /*55e0*/  @!P0 NANOSLEEP.SYNCS 0x989680 ;  /* 0x009896800000895d */ /* 0x002fea0003900000 */
[----:B------:R-:W1:Y:S02]  /*55f0*/  @!P0 SYNCS.PHASECHK.TRANS64 P0, [R4+URZ], R3 ;  /* 0x00000003040085a7 */ /* 0x000e64000800007f */
[----:B-1----:R-:W-:Y:S05]  /*5600*/  @!P0 BRA `(.L_x_125) ;  /* 0xfffffffc00f08947 */ /* 0x002fea000383ffff */
[----:B------:R-:W-:Y:S05]  /*5610*/  BRA `(.L_x_137) ;  /* 0xfffffffc00087947 */ /* 0x000fea000383ffff */
.L_x_138:
[----:B------:R-:W-:-:S00]  /*5620*/  BRA `(.L_x_138) ;  /* 0xfffffffc00fc7947 */ /* 0x000fc0000383ffff */
[----:B------:R-:W-:-:S00]  /*5630*/  NOP ;  /* 0x0000000000007918 */ /* 0x000fc00000000000 */
        /* <DEDUP_REMOVED lines=12> */
.L_x_139:


//--------------------- .nv.global.init           --------------------------
	.section	.nv.global.init,"aw",@progbits
.nv.global.init:
	.type		$str$22,@object
	.size		$str$22,($str$23 - $str$22)
$str$22:
        /*0000*/ 	.byte	0x6b, 0x5f, 0x74, 0x69, 0x6c, 0x65, 0x5f, 0x63, 0x6f, 0x75, 0x6e, 0x74, 0x20, 0x3e, 0x3d, 0x20
        /*0010*/ 	.byte	0x31, 0x00
	.type		$str$23,@object
	.size		$str$23,(__unnamed_1 - $str$23)
$str$23:
        /*0012*/ 	.byte	0x2f, 0x74, 0x6d, 0x70, 0x2f, 0x63, 0x75, 0x74, 0x6c, 0x61, 0x73, 0x73, 0x5f, 0x73, 0x77, 0x65
        /*0022*/ 	.byte	0x65, 0x70, 0x5f, 0x73, 0x72, 0x63, 0x2f, 0x69, 0x6e, 0x63, 0x6c, 0x75, 0x64, 0x65, 0x2f, 0x63
        /*0032*/ 	.byte	0x75, 0x74, 0x6c, 0x61, 0x73, 0x73, 0x2f, 0x67, 0x65, 0x6d, 0x6d, 0x2f, 0x63, 0x6f, 0x6c, 0x6c
        /*0042*/ 	.byte	0x65, 0x63, 0x74, 0x69, 0x76, 0x65, 0x2f, 0x73, 0x6d, 0x39, 0x30, 0x5f, 0x6d, 0x6d, 0x61, 0x5f
        /*0052*/ 	.byte	0x74, 0x6d, 0x61, 0x5f, 0x67, 0x6d, 0x6d, 0x61, 0x5f, 0x73, 0x73, 0x5f, 0x77, 0x61, 0x72, 0x70
        /*0062*/ 	.byte	0x73, 0x70, 0x65, 0x63, 0x69, 0x61, 0x6c, 0x69, 0x7a, 0x65, 0x64, 0x2e, 0x68, 0x70, 0x70, 0x00
	.type		__unnamed_1,@object
	.size		__unnamed_1,(.L_0 - __unnamed_1)
__unnamed_1:
        /*0072*/ 	.byte	0x76, 0x6f, 0x69, 0x64, 0x20, 0x63, 0x75, 0x74, 0x6c, 0x61, 0x73, 0x73, 0x3a, 0x3a, 0x67, 0x65
        /* <DEDUP_REMOVED lines=172> */
        /*0b42*/ 	.byte	0x5d, 0x00
.L_0:


//--------------------- .nv.shared._ZN7cutlass13device_kernelINS_4gemm6kernel13GemmUniversalIN4cute5tupleIJiiiiEEENS1_10collective13CollectiveMmaINS1_34MainloopSm90TmaGmmaWarpSpecializedILi3ENS5_IJNS4_1CILi2EEENSA_ILi1EEESC_EEENS1_32KernelTmaWarpSpecializedPingpongEEENS5_IJNSA_ILi64EEESG_NSA_ILi32EEEEEEaNS5_IJlSC_lEEEaSJ_NS4_8TiledMMAINS4_8MMA_AtomIJNS4_4SM904GMMA26MMA_64x64x32_S32S8S8_SS_TNEEEENS4_6LayoutINS5_IJSC_SC_SC_EEENS5_IJNSA_ILi0EEESS_SS_EEEEENS5_IJNS4_10UnderscoreESV_SV_EEEEENS4_13SM90_TMA_LOADENS4_14ComposedLayoutINS4_7SwizzleILi1ELi4ELi3EEENS4_18smem_ptr_flag_bitsILi8EEENSQ_INS5_IJNSA_ILi8EEESH_EEENS5_IJSH_SC_EEEEEEEvNS4_8identityENS4_23SM90_TMA_LOAD_MULTICASTES18_vS19_EENS_8epilogue10collective6detail29Sm90TmaWarpSpecializedAdapterINS1D_15DefaultEpilogueIaSJ_SJ_NS1C_6thread17LinearCombinationIaLi1EiiLNS1H_9ScaleType4KindE0ELNS_15FloatRoundStyleE2EaEENS1_15EpilogueDefaultEEEEEvvEEEEvNT_6ParamsE --------------------------
	.section	.nv.shared._ZN7cutlass13device_kernelINS_4gemm6kernel13GemmUniversalIN4cute5tupleIJiiiiEEENS1_10collective13CollectiveMmaINS1_34MainloopSm90TmaGmmaWarpSpecializedILi3ENS5_IJNS4_1CILi2EEENSA_ILi1EEESC_EEENS1_32KernelTmaWarpSpecializedPingpongEEENS5_IJNSA_ILi64EEESG_NSA_ILi32EEEEEEaNS5_IJlSC_lEEEaSJ_NS4_8TiledMMAINS4_8MMA_AtomIJNS4_4SM904GMMA26MMA_64x64x32_S32S8S8_SS_TNEEEENS4_6LayoutINS5_IJSC_SC_SC_EEENS5_IJNSA_ILi0EEESS_SS_EEEEENS5_IJNS4_10UnderscoreESV_SV_EEEEENS4_13SM90_TMA_LOADENS4_14ComposedLayoutINS4_7SwizzleILi1ELi4ELi3EEENS4_18smem_ptr_flag_bitsILi8EEENSQ_INS5_IJNSA_ILi8EEESH_EEENS5_IJSH_SC_EEEEEEEvNS4_8identityENS4_23SM90_TMA_LOAD_MULTICASTES18_vS19_EENS_8epilogue10collective6detail29Sm90TmaWarpSpecializedAdapterINS1D_15DefaultEpilogueIaSJ_SJ_NS1C_6thread17LinearCombinationIaLi1EiiLNS1H_9ScaleType4KindE0ELNS_15FloatRoundStyleE2EaEENS1_15EpilogueDefaultEEEEEvvEEEEvNT_6ParamsE,"aw",@nobits
	.sectionflags	@""
	.align	16
	.zero		1024


//--------------------- .nv.shared.reserved.0     --------------------------
	.section	.nv.shared.reserved.0,"aw",@nobits
	.weak		__nv_reservedSMEM_offset_0_alias
	.size		__nv_reservedSMEM_offset_0_alias, 0, 0
	.other		__nv_reservedSMEM_offset_0_alias,@"STO_CUDA_RESERVED_SHARED STV_DEFAULT"
__nv_reservedSMEM_offset_0_alias:
	.zero		0


//--------------------- .nv.global                --------------------------
	.section	.nv.global,"aw",@nobits
.nv.global:
	.type		_ZN39_INTERNAL_e19edd1b_4_k_cu_afea0872_50154cute1_E,@object
	.size		_ZN39_INTERNAL_e19edd1b_4_k_cu_afea0872_50154cute1_E,(_ZN39_INTERNAL_e19edd1b_4_k_cu_afea0872_50154cuda3std3__45__cpo6cbeginE - _ZN39_INTERNAL_e19edd1b_4_k_cu_afea0872_50154cute1_E)
_ZN39_INTERNAL_e19edd1b_4_k_cu_afea0872_50154cute1_E:
	.zero		1
	.type		_ZN39_INTERNAL_e19edd1b_4_k_cu_afea0872_50154cuda3std3__45__cpo6cbeginE,@object
	.size		_ZN39_INTERNAL_e19edd1b_4_k_cu_afea0872_50154cuda3std3__45__cpo6cbeginE,(_ZN39_INTERNAL_e19edd1b_4_k_cu_afea0872_50154cuda3std3__48in_placeE - _ZN39_INTERNAL_e19edd1b_4_k_cu_afea0872_50154cuda3std3__45__cpo6cbeginE)
_ZN39_INTERNAL_e19edd1b_4_k_cu_afea0872_50154cuda3std3__45__cpo6cbeginE:
	.zero		1
	.type		_ZN39_INTERNAL_e19edd1b_4_k_cu_afea0872_50154cuda3std3__48in_placeE,@object
	.size		_ZN39_INTERNAL_e19edd1b_4_k_cu_afea0872_50154cuda3std3__48in_placeE,(_ZN39_INTERNAL_e19edd1b_4_k_cu_afea0872_50154cuda3std6ranges3__45__cpo9iter_moveE - _ZN39_INTERNAL_e19edd1b_4_k_cu_afea0872_50154cuda3std3__48in_placeE)
_ZN39_INTERNAL_e19edd1b_4_k_cu_afea0872_50154cuda3std3__48in_placeE:
	.zero		1
	.type		_ZN39_INTERNAL_e19edd1b_4_k_cu_afea0872_50154cuda3std6ranges3__45__cpo9iter_moveE,@object
	.size		_ZN39_INTERNAL_e19edd1b_4_k_cu_afea0872_50154cuda3std6ranges3__45__cpo9iter_moveE,(_ZN39_INTERNAL_e19edd1b_4_k_cu_afea0872_50154cuda3std3__45__cpo5beginE - _ZN39_INTERNAL_e19edd1b_4_k_cu_afea0872_50154cuda3std6ranges3__45__cpo9iter_moveE)
_ZN39_INTERNAL_e19edd1b_4_k_cu_afea0872_50154cuda3std6ranges3__45__cpo9iter_moveE:
	.zero		1
	.type		_ZN39_INTERNAL_e19edd1b_4_k_cu_afea0872_50154cuda3std3__45__cpo5beginE,@object
	.size		_ZN39_INTERNAL_e19edd1b_4_k_cu_afea0872_50154cuda3std3__45__cpo5beginE,(_ZN39_INTERNAL_e19edd1b_4_k_cu_afea0872_50154cuda3std3__441_GLOBAL__N__e19edd1b_4_k_cu_afea0872_50156ignoreE - _ZN39_INTERNAL_e19edd1b_4_k_cu_afea0872_50154cuda3std3__45__cpo5beginE)
_ZN39_INTERNAL_e19edd1b_4_k_cu_afea0872_50154cuda3std3__45__cpo5beginE:
	.zero		1
	.type		_ZN39_INTERNAL_e19edd1b_4_k_cu_afea0872_50154cuda3std3__441_GLOBAL__N__e19edd1b_4_k_cu_afea0872_50156ignoreE,@object
	.size		_ZN39_INTERNAL_e19edd1b_4_k_cu_afea0872_50154cuda3std3__441_GLOBAL__N__e19edd1b_4_k_cu_afea0872_50156ignoreE,(_ZN39_INTERNAL_e19edd1b_4_k_cu_afea0872_50154cute7productE - _ZN39_INTERNAL_e19edd1b_4_k_cu_afea0872_50154cuda3std3__441_GLOBAL__N__e19edd1b_4_k_cu_afea0872_50156ignoreE)
_ZN39_INTERNAL_e19edd1b_4_k_cu_afea0872_50154cuda3std3__441_GLOBAL__N__e19edd1b_4_k_cu_afea0872_50156ignoreE:
	.zero		1
	.type		_ZN39_INTERNAL_e19edd1b_4_k_cu_afea0872_50154cute7productE,@object
	.size		_ZN39_INTERNAL_e19edd1b_4_k_cu_afea0872_50154cute7productE,(_ZN39_INTERNAL_e19edd1b_4_k_cu_afea0872_50154cuda3std3__45__cpo3endE - _ZN39_INTERNAL_e19edd1b_4_k_cu_afea0872_50154cute7productE)
_ZN39_INTERNAL_e19edd1b_4_k_cu_afea0872_50154cute7productE:
	.zero		1
	.type		_ZN39_INTERNAL_e19edd1b_4_k_cu_afea0872_50154cuda3std3__45__cpo3endE,@object
	.size		_ZN39_INTERNAL_e19edd1b_4_k_cu_afea0872_50154cuda3std3__45__cpo3endE,(_ZN39_INTERNAL_e19edd1b_4_k_cu_afea0872_50154cuda3std3__419piecewise_constructE - _ZN39_INTERNAL_e19edd1b_4_k_cu_afea0872_50154cuda3std3__45__cpo3endE)
_ZN39_INTERNAL_e19edd1b_4_k_cu_afea0872_50154cuda3std3__45__cpo3endE:
	.zero		1
	.type		_ZN39_INTERNAL_e19edd1b_4_k_cu_afea0872_50154cuda3std3__419piecewise_constructE,@object
	.size		_ZN39_INTERNAL_e19edd1b_4_k_cu_afea0872_50154cuda3std3__419piecewise_constructE,(_ZN39_INTERNAL_e19edd1b_4_k_cu_afea0872_50154cuda3std3__45__cpo4cendE - _ZN39_INTERNAL_e19edd1b_4_k_cu_afea0872_50154cuda3std3__419piecewise_constructE)
_ZN39_INTERNAL_e19edd1b_4_k_cu_afea0872_50154cuda3std3__419piecewise_constructE:
	.zero		1
	.type		_ZN39_INTERNAL_e19edd1b_4_k_cu_afea0872_50154cuda3std3__45__cpo4cendE,@object
	.size		_ZN39_INTERNAL_e19edd1b_4_k_cu_afea0872_50154cuda3std3__45__cpo4cendE,(_ZN39_INTERNAL_e19edd1b_4_k_cu_afea0872_50154cuda3std6ranges3__45__cpo4swapE - _ZN39_INTERNAL_e19edd1b_4_k_cu_afea0872_50154cuda3std3__45__cpo4cendE)
_ZN39_INTERNAL_e19edd1b_4_k_cu_afea0872_50154cuda3std3__45__cpo4cendE:
	.zero		1
	.type		_ZN39_INTERNAL_e19edd1b_4_k_cu_afea0872_50154cuda3std6ranges3__45__cpo4swapE,@object
	.size		_ZN39_INTERNAL_e19edd1b_4_k_cu_afea0872_50154cuda3std6ranges3__45__cpo4swapE,(.L_8 - _ZN39_INTERNAL_e19edd1b_4_k_cu_afea0872_50154cuda3std6ranges3__45__cpo4swapE)
_ZN39_INTERNAL_e19edd1b_4_k_cu_afea0872_50154cuda3std6ranges3__45__cpo4swapE:
	.zero		1
.L_8:


//--------------------- .nv.constant0._ZN7cutlass13device_kernelINS_4gemm6kernel13GemmUniversalIN4cute5tupleIJiiiiEEENS1_10collective13CollectiveMmaINS1_34MainloopSm90TmaGmmaWarpSpecializedILi3ENS5_IJNS4_1CILi2EEENSA_ILi1EEESC_EEENS1_32KernelTmaWarpSpecializedPingpongEEENS5_IJNSA_ILi64EEESG_NSA_ILi32EEEEEEaNS5_IJlSC_lEEEaSJ_NS4_8TiledMMAINS4_8MMA_AtomIJNS4_4SM904GMMA26MMA_64x64x32_S32S8S8_SS_TNEEEENS4_6LayoutINS5_IJSC_SC_SC_EEENS5_IJNSA_ILi0EEESS_SS_EEEEENS5_IJNS4_10UnderscoreESV_SV_EEEEENS4_13SM90_TMA_LOADENS4_14ComposedLayoutINS4_7SwizzleILi1ELi4ELi3EEENS4_18smem_ptr_flag_bitsILi8EEENSQ_INS5_IJNSA_ILi8EEESH_EEENS5_IJSH_SC_EEEEEEEvNS4_8identityENS4_23SM90_TMA_LOAD_MULTICASTES18_vS19_EENS_8epilogue10collective6detail29Sm90TmaWarpSpecializedAdapterINS1D_15DefaultEpilogueIaSJ_SJ_NS1C_6thread17LinearCombinationIaLi1EiiLNS1H_9ScaleType4KindE0ELNS_15FloatRoundStyleE2EaEENS1_15EpilogueDefaultEEEEEvvEEEEvNT_6ParamsE --------------------------
	.section	.nv.constant0._ZN7cutlass13device_kernelINS_4gemm6kernel13GemmUniversalIN4cute5tupleIJiiiiEEENS1_10collective13CollectiveMmaINS1_34MainloopSm90TmaGmmaWarpSpecializedILi3ENS5_IJNS4_1CILi2EEENSA_ILi1EEESC_EEENS1_32KernelTmaWarpSpecializedPingpongEEENS5_IJNSA_ILi64EEESG_NSA_ILi32EEEEEEaNS5_IJlSC_lEEEaSJ_NS4_8TiledMMAINS4_8MMA_AtomIJNS4_4SM904GMMA26MMA_64x64x32_S32S8S8_SS_TNEEEENS4_6LayoutINS5_IJSC_SC_SC_EEENS5_IJNSA_ILi0EEESS_SS_EEEEENS5_IJNS4_10UnderscoreESV_SV_EEEEENS4_13SM90_TMA_LOADENS4_14ComposedLayoutINS4_7SwizzleILi1ELi4ELi3EEENS4_18smem_ptr_flag_bitsILi8EEENSQ_INS5_IJNSA_ILi8EEESH_EEENS5_IJSH_SC_EEEEEEEvNS4_8identityENS4_23SM90_TMA_LOAD_MULTICASTES18_vS19_EENS_8epilogue10collective6detail29Sm90TmaWarpSpecializedAdapterINS1D_15DefaultEpilogueIaSJ_SJ_NS1C_6thread17LinearCombinationIaLi1EiiLNS1H_9ScaleType4KindE0ELNS_15FloatRoundStyleE2EaEENS1_15EpilogueDefaultEEEEEvvEEEEvNT_6ParamsE,"a",@progbits
	.sectionflags	@""
	.align	4
.nv.constant0._ZN7cutlass13device_kernelINS_4gemm6kernel13GemmUniversalIN4cute5tupleIJiiiiEEENS1_10collective13CollectiveMmaINS1_34MainloopSm90TmaGmmaWarpSpecializedILi3ENS5_IJNS4_1CILi2EEENSA_ILi1EEESC_EEENS1_32KernelTmaWarpSpecializedPingpongEEENS5_IJNSA_ILi64EEESG_NSA_ILi32EEEEEEaNS5_IJlSC_lEEEaSJ_NS4_8TiledMMAINS4_8MMA_AtomIJNS4_4SM904GMMA26MMA_64x64x32_S32S8S8_SS_TNEEEENS4_6LayoutINS5_IJSC_SC_SC_EEENS5_IJNSA_ILi0EEESS_SS_EEEEENS5_IJNS4_10UnderscoreESV_SV_EEEEENS4_13SM90_TMA_LOADENS4_14ComposedLayoutINS4_7SwizzleILi1ELi4ELi3EEENS4_18smem_ptr_flag_bitsILi8EEENSQ_INS5_IJNSA_ILi8EEESH_EEENS5_IJSH_SC_EEEEEEEvNS4_8identityENS4_23SM90_TMA_LOAD_MULTICASTES18_vS19_EENS_8epilogue10collective6detail29Sm90TmaWarpSpecializedAdapterINS1D_15DefaultEpilogueIaSJ_SJ_NS1C_6thread17LinearCombinationIaLi1EiiLNS1H_9ScaleType4KindE0ELNS_15FloatRoundStyleE2EaEENS1_15EpilogueDefaultEEEEEvvEEEEvNT_6ParamsE:
	.zero		1664


//--------------------- SYMBOLS --------------------------

	.type		.nv.reservedSmem.offset0,@object
	.size		.nv.reservedSmem.offset0,0x4
	.type		__assertfail,@function
